	.target	sm_100a

	.elftype	@"ET_EXEC"


//--------------------- .note.nv.tkinfo           --------------------------
	.section	.note.nv.tkinfo,"",@"SHT_NOTE"
	.sectionflags	@"SHF_NOTE_NV_TKINFO"
	.tkinfo
        /*0018*/ 	.word	0x00000002
        /*0030*/ 	.string	""
        /*0030*/ 	.string	"ptxas"
        /*0030*/ 	.string	"Cuda compilation tools, release 13.0, V13.0.88"
        /*0030*/ 	.string	"Build cuda_13.0.r13.0/compiler.36424714_0"
        /*0030*/ 	.string	"-arch sm_100a -m 64 "



//--------------------- .note.nv.cuinfo           --------------------------
	.section	.note.nv.cuinfo,"",@"SHT_NOTE"
	.sectionflags	@"SHF_NOTE_NV_CUINFO"
        /*0018*/ 	.short	0x0002
        /*001a*/ 	.short	0x0064
        /*001c*/ 	.short	0x0082
	.zero		2


//--------------------- .nv.info                  --------------------------
	.section	.nv.info,"",@"SHT_CUDA_INFO"
	.align	4


	//----- nvinfo : EIATTR_REGCOUNT
	.align		4
        /*0000*/ 	.byte	0x04, 0x2f
        /*0002*/ 	.short	(.L_12 - .L_11)
	.align		4
.L_11:
        /*0004*/ 	.word	index@(_ZN7cutlass13device_kernelIN5flash19enable_sm80_to_sm89INS1_16FlashAttnFwdSm80INS1_25CollectiveMainloopFwdSm80ILi4ELi1ELb0EN4cute5tupleIJNS5_1CILi128EEENS7_ILi112EEENS7_ILi64EEEEEELi64ENS_6half_tEfNS_4arch4Sm80ELb1ELb0ELb0ELb1ELb1ELb1ELb1ELb0EEENS1_21CollectiveEpilogueFwdINS6_IJS8_SA_S9_EEENS6_IJNS7_ILi1EEESI_SI_EEESC_SE_Li128ELb1ELb1ELb0ELb0EEENS1_19SingleTileSchedulerILb1ELb0ELb1ELi128EEEEEEEEEvNT_6ParamsE)
        /*0008*/ 	.word	0x00000004


	//----- nvinfo : EIATTR_FRAME_SIZE
	.align		4
.L_12:
        /*000c*/ 	.byte	0x04, 0x11
        /*000e*/ 	.short	(.L_14 - .L_13)
	.align		4
.L_13:
        /*0010*/ 	.word	index@(_ZN7cutlass13device_kernelIN5flash19enable_sm80_to_sm89INS1_16FlashAttnFwdSm80INS1_25CollectiveMainloopFwdSm80ILi4ELi1ELb0EN4cute5tupleIJNS5_1CILi128EEENS7_ILi112EEENS7_ILi64EEEEEELi64ENS_6half_tEfNS_4arch4Sm80ELb1ELb0ELb0ELb1ELb1ELb1ELb1ELb0EEENS1_21CollectiveEpilogueFwdINS6_IJS8_SA_S9_EEENS6_IJNS7_ILi1EEESI_SI_EEESC_SE_Li128ELb1ELb1ELb0ELb0EEENS1_19SingleTileSchedulerILb1ELb0ELb1ELi128EEEEEEEEEvNT_6ParamsE)
        /*0014*/ 	.word	0x00000000


	//----- nvinfo : EIATTR_REGCOUNT
	.align		4
.L_14:
        /*0018*/ 	.byte	0x04, 0x2f
        /*001a*/ 	.short	(.L_16 - .L_15)
	.align		4
.L_15:
        /*001c*/ 	.word	index@(_ZN7cutlass13device_kernelIN5flash19enable_sm80_to_sm89INS1_16FlashAttnFwdSm80INS1_25CollectiveMainloopFwdSm80ILi4ELi1ELb0EN4cute5tupleIJNS5_1CILi128EEENS7_ILi112EEENS7_ILi64EEEEEELi64ENS_6half_tEfNS_4arch4Sm80ELb1ELb0ELb0ELb1ELb1ELb0ELb1ELb0EEENS1_21CollectiveEpilogueFwdINS6_IJS8_SA_S9_EEENS6_IJNS7_ILi1EEESI_SI_EEESC_SE_Li128ELb1ELb1ELb0ELb0EEENS1_19SingleTileSchedulerILb1ELb0ELb1ELi128EEEEEEEEEvNT_6ParamsE)
        /*0020*/ 	.word	0x00000004


	//----- nvinfo : EIATTR_FRAME_SIZE
	.align		4
.L_16:
        /*0024*/ 	.byte	0x04, 0x11
        /*0026*/ 	.short	(.L_18 - .L_17)
	.align		4
.L_17:
        /*0028*/ 	.word	index@(_ZN7cutlass13device_kernelIN5flash19enable_sm80_to_sm89INS1_16FlashAttnFwdSm80INS1_25CollectiveMainloopFwdSm80ILi4ELi1ELb0EN4cute5tupleIJNS5_1CILi128EEENS7_ILi112EEENS7_ILi64EEEEEELi64ENS_6half_tEfNS_4arch4Sm80ELb1ELb0ELb0ELb1ELb1ELb0ELb1ELb0EEENS1_21CollectiveEpilogueFwdINS6_IJS8_SA_S9_EEENS6_IJNS7_ILi1EEESI_SI_EEESC_SE_Li128ELb1ELb1ELb0ELb0EEENS1_19SingleTileSchedulerILb1ELb0ELb1ELi128EEEEEEEEEvNT_6ParamsE)
        /*002c*/ 	.word	0x00000000


	//----- nvinfo : EIATTR_REGCOUNT
	.align		4
.L_18:
        /*0030*/ 	.byte	0x04, 0x2f
        /*0032*/ 	.short	(.L_20 - .L_19)
	.align		4
.L_19:
        /*0034*/ 	.word	index@(_ZN7cutlass13device_kernelIN5flash19enable_sm80_to_sm89INS1_16FlashAttnFwdSm80INS1_25CollectiveMainloopFwdSm80ILi4ELi1ELb0EN4cute5tupleIJNS5_1CILi128EEENS7_ILi112EEENS7_ILi64EEEEEELi64ENS_6half_tEfNS_4arch4Sm80ELb1ELb0ELb0ELb0ELb1ELb0ELb1ELb0EEENS1_21CollectiveEpilogueFwdINS6_IJS8_SA_S9_EEENS6_IJNS7_ILi1EEESI_SI_EEESC_SE_Li128ELb0ELb1ELb0ELb0EEENS1_30DynamicPersistentTileSchedulerILi128ELi128ELb0ELb1ELb0EEEEEEEEEvNT_6ParamsE)
        /*0038*/ 	.word	0x00000004


	//----- nvinfo : EIATTR_FRAME_SIZE
	.align		4
.L_20:
        /*003c*/ 	.byte	0x04, 0x11
        /*003e*/ 	.short	(.L_22 - .L_21)
	.align		4
.L_21:
        /*0040*/ 	.word	index@(_ZN7cutlass13device_kernelIN5flash19enable_sm80_to_sm89INS1_16FlashAttnFwdSm80INS1_25CollectiveMainloopFwdSm80ILi4ELi1ELb0EN4cute5tupleIJNS5_1CILi128EEENS7_ILi112EEENS7_ILi64EEEEEELi64ENS_6half_tEfNS_4arch4Sm80ELb1ELb0ELb0ELb0ELb1ELb0ELb1ELb0EEENS1_21CollectiveEpilogueFwdINS6_IJS8_SA_S9_EEENS6_IJNS7_ILi1EEESI_SI_EEESC_SE_Li128ELb0ELb1ELb0ELb0EEENS1_30DynamicPersistentTileSchedulerILi128ELi128ELb0ELb1ELb0EEEEEEEEEvNT_6ParamsE)
        /*0044*/ 	.word	0x00000000


	//----- nvinfo : EIATTR_REGCOUNT
	.align		4
.L_22:
        /*0048*/ 	.byte	0x04, 0x2f
        /*004a*/ 	.short	(.L_24 - .L_23)
	.align		4
.L_23:
        /*004c*/ 	.word	index@(_ZN7cutlass13device_kernelIN5flash19enable_sm80_to_sm89INS1_16FlashAttnFwdSm80INS1_25CollectiveMainloopFwdSm80ILi4ELi1ELb0EN4cute5tupleIJNS5_1CILi128EEENS7_ILi96EEENS7_ILi64EEEEEELi64ENS_6half_tEfNS_4arch4Sm80ELb0ELb1ELb0ELb1ELb1ELb1ELb1ELb0EEENS1_21CollectiveEpilogueFwdINS6_IJS8_SA_S9_EEENS6_IJNS7_ILi1EEESI_SI_EEESC_SE_Li128ELb1ELb1ELb0ELb0EEENS1_19SingleTileSchedulerILb1ELb0ELb1ELi128EEEEEEEEEvNT_6ParamsE)
        /*0050*/ 	.word	0x00000004


	//----- nvinfo : EIATTR_FRAME_SIZE
	.align		4
.L_24:
        /*0054*/ 	.byte	0x04, 0x11
        /*0056*/ 	.short	(.L_26 - .L_25)
	.align		4
.L_25:
        /*0058*/ 	.word	index@(_ZN7cutlass13device_kernelIN5flash19enable_sm80_to_sm89INS1_16FlashAttnFwdSm80INS1_25CollectiveMainloopFwdSm80ILi4ELi1ELb0EN4cute5tupleIJNS5_1CILi128EEENS7_ILi96EEENS7_ILi64EEEEEELi64ENS_6half_tEfNS_4arch4Sm80ELb0ELb1ELb0ELb1ELb1ELb1ELb1ELb0EEENS1_21CollectiveEpilogueFwdINS6_IJS8_SA_S9_EEENS6_IJNS7_ILi1EEESI_SI_EEESC_SE_Li128ELb1ELb1ELb0ELb0EEENS1_19SingleTileSchedulerILb1ELb0ELb1ELi128EEEEEEEEEvNT_6ParamsE)
        /*005c*/ 	.word	0x00000000


	//----- nvinfo : EIATTR_REGCOUNT
	.align		4
.L_26:
        /*0060*/ 	.byte	0x04, 0x2f
        /*0062*/ 	.short	(.L_28 - .L_27)
	.align		4
.L_27:
        /*0064*/ 	.word	index@(_ZN7cutlass13device_kernelIN5flash19enable_sm80_to_sm89INS1_16FlashAttnFwdSm80INS1_25CollectiveMainloopFwdSm80ILi4ELi1ELb0EN4cute5tupleIJNS5_1CILi128EEENS7_ILi96EEENS7_ILi64EEEEEELi64ENS_6half_tEfNS_4arch4Sm80ELb0ELb1ELb0ELb1ELb1ELb0ELb1ELb0EEENS1_21CollectiveEpilogueFwdINS6_IJS8_SA_S9_EEENS6_IJNS7_ILi1EEESI_SI_EEESC_SE_Li128ELb1ELb1ELb0ELb0EEENS1_19SingleTileSchedulerILb1ELb0ELb1ELi128EEEEEEEEEvNT_6ParamsE)
        /*0068*/ 	.word	0x00000004


	//----- nvinfo : EIATTR_FRAME_SIZE
	.align		4
.L_28:
        /*006c*/ 	.byte	0x04, 0x11
        /*006e*/ 	.short	(.L_30 - .L_29)
	.align		4
.L_29:
        /*0070*/ 	.word	index@(_ZN7cutlass13device_kernelIN5flash19enable_sm80_to_sm89INS1_16FlashAttnFwdSm80INS1_25CollectiveMainloopFwdSm80ILi4ELi1ELb0EN4cute5tupleIJNS5_1CILi128EEENS7_ILi96EEENS7_ILi64EEEEEELi64ENS_6half_tEfNS_4arch4Sm80ELb0ELb1ELb0ELb1ELb1ELb0ELb1ELb0EEENS1_21CollectiveEpilogueFwdINS6_IJS8_SA_S9_EEENS6_IJNS7_ILi1EEESI_SI_EEESC_SE_Li128ELb1ELb1ELb0ELb0EEENS1_19SingleTileSchedulerILb1ELb0ELb1ELi128EEEEEEEEEvNT_6ParamsE)
        /*0074*/ 	.word	0x00000000


	//----- nvinfo : EIATTR_REGCOUNT
	.align		4
.L_30:
        /*0078*/ 	.byte	0x04, 0x2f
        /*007a*/ 	.short	(.L_32 - .L_31)
	.align		4
.L_31:
        /*007c*/ 	.word	index@(_ZN7cutlass13device_kernelIN5flash19enable_sm80_to_sm89INS1_16FlashAttnFwdSm80INS1_25CollectiveMainloopFwdSm80ILi4ELi1ELb0EN4cute5tupleIJNS5_1CILi128EEENS7_ILi96EEENS7_ILi64EEEEEELi64ENS_6half_tEfNS_4arch4Sm80ELb0ELb1ELb0ELb0ELb1ELb0ELb1ELb0EEENS1_21CollectiveEpilogueFwdINS6_IJS8_SA_S9_EEENS6_IJNS7_ILi1EEESI_SI_EEESC_SE_Li128ELb0ELb1ELb0ELb0EEENS1_19SingleTileSchedulerILb0ELb0ELb1ELi128EEEEEEEEEvNT_6ParamsE)
        /*0080*/ 	.word	0x00000004


	//----- nvinfo : EIATTR_FRAME_SIZE
	.align		4
.L_32:
        /*0084*/ 	.byte	0x04, 0x11
        /*0086*/ 	.short	(.L_34 - .L_33)
	.align		4
.L_33:
        /*0088*/ 	.word	index@(_ZN7cutlass13device_kernelIN5flash19enable_sm80_to_sm89INS1_16FlashAttnFwdSm80INS1_25CollectiveMainloopFwdSm80ILi4ELi1ELb0EN4cute5tupleIJNS5_1CILi128EEENS7_ILi96EEENS7_ILi64EEEEEELi64ENS_6half_tEfNS_4arch4Sm80ELb0ELb1ELb0ELb0ELb1ELb0ELb1ELb0EEENS1_21CollectiveEpilogueFwdINS6_IJS8_SA_S9_EEENS6_IJNS7_ILi1EEESI_SI_EEESC_SE_Li128ELb0ELb1ELb0ELb0EEENS1_19SingleTileSchedulerILb0ELb0ELb1ELi128EEEEEEEEEvNT_6ParamsE)
        /*008c*/ 	.word	0x00000000


	//----- nvinfo : EIATTR_REGCOUNT
	.align		4
.L_34:
        /*0090*/ 	.byte	0x04, 0x2f
        /*0092*/ 	.short	(.L_36 - .L_35)
	.align		4
.L_35:
        /*0094*/ 	.word	index@(_ZN7cutlass13device_kernelIN5flash19enable_sm80_to_sm89INS1_16FlashAttnFwdSm80INS1_25CollectiveMainloopFwdSm80ILi4ELi1ELb0EN4cute5tupleIJNS5_1CILi128EEENS7_ILi112EEENS7_ILi64EEEEEELi64ENS_6half_tEfNS_4arch4Sm80ELb0ELb0ELb0ELb1ELb1ELb1ELb1ELb0EEENS1_21CollectiveEpilogueFwdINS6_IJS8_SA_S9_EEENS6_IJNS7_ILi1EEESI_SI_EEESC_SE_Li128ELb1ELb1ELb0ELb0EEENS1_19SingleTileSchedulerILb1ELb0ELb1ELi128EEEEEEEEEvNT_6ParamsE)
        /*0098*/ 	.word	0x00000004


	//----- nvinfo : EIATTR_FRAME_SIZE
	.align		4
.L_36:
        /*009c*/ 	.byte	0x04, 0x11
        /*009e*/ 	.short	(.L_38 - .L_37)
	.align		4
.L_37:
        /*00a0*/ 	.word	index@(_ZN7cutlass13device_kernelIN5flash19enable_sm80_to_sm89INS1_16FlashAttnFwdSm80INS1_25CollectiveMainloopFwdSm80ILi4ELi1ELb0EN4cute5tupleIJNS5_1CILi128EEENS7_ILi112EEENS7_ILi64EEEEEELi64ENS_6half_tEfNS_4arch4Sm80ELb0ELb0ELb0ELb1ELb1ELb1ELb1ELb0EEENS1_21CollectiveEpilogueFwdINS6_IJS8_SA_S9_EEENS6_IJNS7_ILi1EEESI_SI_EEESC_SE_Li128ELb1ELb1ELb0ELb0EEENS1_19SingleTileSchedulerILb1ELb0ELb1ELi128EEEEEEEEEvNT_6ParamsE)
        /*00a4*/ 	.word	0x00000000


	//----- nvinfo : EIATTR_REGCOUNT
	.align		4
.L_38:
        /*00a8*/ 	.byte	0x04, 0x2f
        /*00aa*/ 	.short	(.L_40 - .L_39)
	.align		4
.L_39:
        /*00ac*/ 	.word	index@(_ZN7cutlass13device_kernelIN5flash19enable_sm80_to_sm89INS1_16FlashAttnFwdSm80INS1_25CollectiveMainloopFwdSm80ILi4ELi1ELb0EN4cute5tupleIJNS5_1CILi128EEENS7_ILi112EEENS7_ILi64EEEEEELi64ENS_6half_tEfNS_4arch4Sm80ELb0ELb0ELb0ELb1ELb1ELb0ELb1ELb0EEENS1_21CollectiveEpilogueFwdINS6_IJS8_SA_S9_EEENS6_IJNS7_ILi1EEESI_SI_EEESC_SE_Li128ELb1ELb1ELb0ELb0EEENS1_19SingleTileSchedulerILb1ELb0ELb1ELi128EEEEEEEEEvNT_6ParamsE)
        /*00b0*/ 	.word	0x00000004


	//----- nvinfo : EIATTR_FRAME_SIZE
	.align		4
.L_40:
        /*00b4*/ 	.byte	0x04, 0x11
        /*00b6*/ 	.short	(.L_42 - .L_41)
	.align		4
.L_41:
        /*00b8*/ 	.word	index@(_ZN7cutlass13device_kernelIN5flash19enable_sm80_to_sm89INS1_16FlashAttnFwdSm80INS1_25CollectiveMainloopFwdSm80ILi4ELi1ELb0EN4cute5tupleIJNS5_1CILi128EEENS7_ILi112EEENS7_ILi64EEEEEELi64ENS_6half_tEfNS_4arch4Sm80ELb0ELb0ELb0ELb1ELb1ELb0ELb1ELb0EEENS1_21CollectiveEpilogueFwdINS6_IJS8_SA_S9_EEENS6_IJNS7_ILi1EEESI_SI_EEESC_SE_Li128ELb1ELb1ELb0ELb0EEENS1_19SingleTileSchedulerILb1ELb0ELb1ELi128EEEEEEEEEvNT_6ParamsE)
        /*00bc*/ 	.word	0x00000000


	//----- nvinfo : EIATTR_REGCOUNT
	.align		4
.L_42:
        /*00c0*/ 	.byte	0x04, 0x2f
        /*00c2*/ 	.short	(.L_44 - .L_43)
	.align		4
.L_43:
        /*00c4*/ 	.word	index@(_ZN7cutlass13device_kernelIN5flash19enable_sm80_to_sm89INS1_16FlashAttnFwdSm80INS1_25CollectiveMainloopFwdSm80ILi4ELi1ELb0EN4cute5tupleIJNS5_1CILi128EEENS7_ILi112EEENS7_ILi64EEEEEELi64ENS_6half_tEfNS_4arch4Sm80ELb0ELb0ELb0ELb0ELb1ELb0ELb1ELb0EEENS1_21CollectiveEpilogueFwdINS6_IJS8_SA_S9_EEENS6_IJNS7_ILi1EEESI_SI_EEESC_SE_Li128ELb0ELb1ELb0ELb0EEENS1_19SingleTileSchedulerILb0ELb0ELb1ELi128EEEEEEEEEvNT_6ParamsE)
        /*00c8*/ 	.word	0x00000004


	//----- nvinfo : EIATTR_FRAME_SIZE
	.align		4
.L_44:
        /*00cc*/ 	.byte	0x04, 0x11
        /*00ce*/ 	.short	(.L_46 - .L_45)
	.align		4
.L_45:
        /*00d0*/ 	.word	index@(_ZN7cutlass13device_kernelIN5flash19enable_sm80_to_sm89INS1_16FlashAttnFwdSm80INS1_25CollectiveMainloopFwdSm80ILi4ELi1ELb0EN4cute5tupleIJNS5_1CILi128EEENS7_ILi112EEENS7_ILi64EEEEEELi64ENS_6half_tEfNS_4arch4Sm80ELb0ELb0ELb0ELb0ELb1ELb0ELb1ELb0EEENS1_21CollectiveEpilogueFwdINS6_IJS8_SA_S9_EEENS6_IJNS7_ILi1EEESI_SI_EEESC_SE_Li128ELb0ELb1ELb0ELb0EEENS1_19SingleTileSchedulerILb0ELb0ELb1ELi128EEEEEEEEEvNT_6ParamsE)
        /*00d4*/ 	.word	0x00000000


	//----- nvinfo : EIATTR_MIN_STACK_SIZE
	.align		4
.L_46:
        /*00d8*/ 	.byte	0x04, 0x12
        /*00da*/ 	.short	(.L_48 - .L_47)
	.align		4
.L_47:
        /*00dc*/ 	.word	index@(_ZN7cutlass13device_kernelIN5flash19enable_sm80_to_sm89INS1_16FlashAttnFwdSm80INS1_25CollectiveMainloopFwdSm80ILi4ELi1ELb0EN4cute5tupleIJNS5_1CILi128EEENS7_ILi112EEENS7_ILi64EEEEEELi64ENS_6half_tEfNS_4arch4Sm80ELb0ELb0ELb0ELb0ELb1ELb0ELb1ELb0EEENS1_21CollectiveEpilogueFwdINS6_IJS8_SA_S9_EEENS6_IJNS7_ILi1EEESI_SI_EEESC_SE_Li128ELb0ELb1ELb0ELb0EEENS1_19SingleTileSchedulerILb0ELb0ELb1ELi128EEEEEEEEEvNT_6ParamsE)
        /*00e0*/ 	.word	0x00000000


	//----- nvinfo : EIATTR_MIN_STACK_SIZE
	.align		4
.L_48:
        /*00e4*/ 	.byte	0x04, 0x12
        /*00e6*/ 	.short	(.L_50 - .L_49)
	.align		4
.L_49:
        /*00e8*/ 	.word	index@(_ZN7cutlass13device_kernelIN5flash19enable_sm80_to_sm89INS1_16FlashAttnFwdSm80INS1_25CollectiveMainloopFwdSm80ILi4ELi1ELb0EN4cute5tupleIJNS5_1CILi128EEENS7_ILi112EEENS7_ILi64EEEEEELi64ENS_6half_tEfNS_4arch4Sm80ELb0ELb0ELb0ELb1ELb1ELb0ELb1ELb0EEENS1_21CollectiveEpilogueFwdINS6_IJS8_SA_S9_EEENS6_IJNS7_ILi1EEESI_SI_EEESC_SE_Li128ELb1ELb1ELb0ELb0EEENS1_19SingleTileSchedulerILb1ELb0ELb1ELi128EEEEEEEEEvNT_6ParamsE)
        /*00ec*/ 	.word	0x00000000


	//----- nvinfo : EIATTR_MIN_STACK_SIZE
	.align		4
.L_50:
        /*00f0*/ 	.byte	0x04, 0x12
        /*00f2*/ 	.short	(.L_52 - .L_51)
	.align		4
.L_51:
        /*00f4*/ 	.word	index@(_ZN7cutlass13device_kernelIN5flash19enable_sm80_to_sm89INS1_16FlashAttnFwdSm80INS1_25CollectiveMainloopFwdSm80ILi4ELi1ELb0EN4cute5tupleIJNS5_1CILi128EEENS7_ILi112EEENS7_ILi64EEEEEELi64ENS_6half_tEfNS_4arch4Sm80ELb0ELb0ELb0ELb1ELb1ELb1ELb1ELb0EEENS1_21CollectiveEpilogueFwdINS6_IJS8_SA_S9_EEENS6_IJNS7_ILi1EEESI_SI_EEESC_SE_Li128ELb1ELb1ELb0ELb0EEENS1_19SingleTileSchedulerILb1ELb0ELb1ELi128EEEEEEEEEvNT_6ParamsE)
        /*00f8*/ 	.word	0x00000000


	//----- nvinfo : EIATTR_MIN_STACK_SIZE
	.align		4
.L_52:
        /*00fc*/ 	.byte	0x04, 0x12
        /*00fe*/ 	.short	(.L_54 - .L_53)
	.align		4
.L_53:
        /*0100*/ 	.word	index@(_ZN7cutlass13device_kernelIN5flash19enable_sm80_to_sm89INS1_16FlashAttnFwdSm80INS1_25CollectiveMainloopFwdSm80ILi4ELi1ELb0EN4cute5tupleIJNS5_1CILi128EEENS7_ILi96EEENS7_ILi64EEEEEELi64ENS_6half_tEfNS_4arch4Sm80ELb0ELb1ELb0ELb0ELb1ELb0ELb1ELb0EEENS1_21CollectiveEpilogueFwdINS6_IJS8_SA_S9_EEENS6_IJNS7_ILi1EEESI_SI_EEESC_SE_Li128ELb0ELb1ELb0ELb0EEENS1_19SingleTileSchedulerILb0ELb0ELb1ELi128EEEEEEEEEvNT_6ParamsE)
        /*0104*/ 	.word	0x00000000


	//----- nvinfo : EIATTR_MIN_STACK_SIZE
	.align		4
.L_54:
        /*0108*/ 	.byte	0x04, 0x12
        /*010a*/ 	.short	(.L_56 - .L_55)
	.align		4
.L_55:
        /*010c*/ 	.word	index@(_ZN7cutlass13device_kernelIN5flash19enable_sm80_to_sm89INS1_16FlashAttnFwdSm80INS1_25CollectiveMainloopFwdSm80ILi4ELi1ELb0EN4cute5tupleIJNS5_1CILi128EEENS7_ILi96EEENS7_ILi64EEEEEELi64ENS_6half_tEfNS_4arch4Sm80ELb0ELb1ELb0ELb1ELb1ELb0ELb1ELb0EEENS1_21CollectiveEpilogueFwdINS6_IJS8_SA_S9_EEENS6_IJNS7_ILi1EEESI_SI_EEESC_SE_Li128ELb1ELb1ELb0ELb0EEENS1_19SingleTileSchedulerILb1ELb0ELb1ELi128EEEEEEEEEvNT_6ParamsE)
        /*0110*/ 	.word	0x00000000


	//----- nvinfo : EIATTR_MIN_STACK_SIZE
	.align		4
.L_56:
        /*0114*/ 	.byte	0x04, 0x12
        /*0116*/ 	.short	(.L_58 - .L_57)
	.align		4
.L_57:
        /*0118*/ 	.word	index@(_ZN7cutlass13device_kernelIN5flash19enable_sm80_to_sm89INS1_16FlashAttnFwdSm80INS1_25CollectiveMainloopFwdSm80ILi4ELi1ELb0EN4cute5tupleIJNS5_1CILi128EEENS7_ILi96EEENS7_ILi64EEEEEELi64ENS_6half_tEfNS_4arch4Sm80ELb0ELb1ELb0ELb1ELb1ELb1ELb1ELb0EEENS1_21CollectiveEpilogueFwdINS6_IJS8_SA_S9_EEENS6_IJNS7_ILi1EEESI_SI_EEESC_SE_Li128ELb1ELb1ELb0ELb0EEENS1_19SingleTileSchedulerILb1ELb0ELb1ELi128EEEEEEEEEvNT_6ParamsE)
        /*011c*/ 	.word	0x00000000


	//----- nvinfo : EIATTR_MIN_STACK_SIZE
	.align		4
.L_58:
        /*0120*/ 	.byte	0x04, 0x12
        /*0122*/ 	.short	(.L_60 - .L_59)
	.align		4
.L_59:
        /*0124*/ 	.word	index@(_ZN7cutlass13device_kernelIN5flash19enable_sm80_to_sm89INS1_16FlashAttnFwdSm80INS1_25CollectiveMainloopFwdSm80ILi4ELi1ELb0EN4cute5tupleIJNS5_1CILi128EEENS7_ILi112EEENS7_ILi64EEEEEELi64ENS_6half_tEfNS_4arch4Sm80ELb1ELb0ELb0ELb0ELb1ELb0ELb1ELb0EEENS1_21CollectiveEpilogueFwdINS6_IJS8_SA_S9_EEENS6_IJNS7_ILi1EEESI_SI_EEESC_SE_Li128ELb0ELb1ELb0ELb0EEENS1_30DynamicPersistentTileSchedulerILi128ELi128ELb0ELb1ELb0EEEEEEEEEvNT_6ParamsE)
        /*0128*/ 	.word	0x00000000


	//----- nvinfo : EIATTR_MIN_STACK_SIZE
	.align		4
.L_60:
        /*012c*/ 	.byte	0x04, 0x12
        /*012e*/ 	.short	(.L_62 - .L_61)
	.align		4
.L_61:
        /*0130*/ 	.word	index@(_ZN7cutlass13device_kernelIN5flash19enable_sm80_to_sm89INS1_16FlashAttnFwdSm80INS1_25CollectiveMainloopFwdSm80ILi4ELi1ELb0EN4cute5tupleIJNS5_1CILi128EEENS7_ILi112EEENS7_ILi64EEEEEELi64ENS_6half_tEfNS_4arch4Sm80ELb1ELb0ELb0ELb1ELb1ELb0ELb1ELb0EEENS1_21CollectiveEpilogueFwdINS6_IJS8_SA_S9_EEENS6_IJNS7_ILi1EEESI_SI_EEESC_SE_Li128ELb1ELb1ELb0ELb0EEENS1_19SingleTileSchedulerILb1ELb0ELb1ELi128EEEEEEEEEvNT_6ParamsE)
        /*0134*/ 	.word	0x00000000


	//----- nvinfo : EIATTR_MIN_STACK_SIZE
	.align		4
.L_62:
        /*0138*/ 	.byte	0x04, 0x12
        /*013a*/ 	.short	(.L_64 - .L_63)
	.align		4
.L_63:
        /*013c*/ 	.word	index@(_ZN7cutlass13device_kernelIN5flash19enable_sm80_to_sm89INS1_16FlashAttnFwdSm80INS1_25CollectiveMainloopFwdSm80ILi4ELi1ELb0EN4cute5tupleIJNS5_1CILi128EEENS7_ILi112EEENS7_ILi64EEEEEELi64ENS_6half_tEfNS_4arch4Sm80ELb1ELb0ELb0ELb1ELb1ELb1ELb1ELb0EEENS1_21CollectiveEpilogueFwdINS6_IJS8_SA_S9_EEENS6_IJNS7_ILi1EEESI_SI_EEESC_SE_Li128ELb1ELb1ELb0ELb0EEENS1_19SingleTileSchedulerILb1ELb0ELb1ELi128EEEEEEEEEvNT_6ParamsE)
        /*0140*/ 	.word	0x00000000
.L_64:


//--------------------- .nv.compat                --------------------------
	.section	.nv.compat,"",@"SHT_CUDA_COMPAT_INFO"
	.align	4
        /*0000*/ 	.byte	0x02, 0x09, 0x01, 0x00, 0x02, 0x02, 0x01, 0x00, 0x02, 0x05, 0x05, 0x00, 0x03, 0x07, 0x01, 0x01
        /*0010*/ 	.byte	0x02, 0x03, 0x00, 0x00, 0x02, 0x06, 0x01, 0x00, 0x04, 0x0b, 0x08, 0x00, 0x09, 0x00, 0x00, 0x00
        /*0020*/ 	.byte	0x00, 0x00, 0x00, 0x00


//--------------------- .nv.info._ZN7cutlass13device_kernelIN5flash19enable_sm80_to_sm89INS1_16FlashAttnFwdSm80INS1_25CollectiveMainloopFwdSm80ILi4ELi1ELb0EN4cute5tupleIJNS5_1CILi128EEENS7_ILi112EEENS7_ILi64EEEEEELi64ENS_6half_tEfNS_4arch4Sm80ELb0ELb0ELb0ELb0ELb1ELb0ELb1ELb0EEENS1_21CollectiveEpilogueFwdINS6_IJS8_SA_S9_EEENS6_IJNS7_ILi1EEESI_SI_EEESC_SE_Li128ELb0ELb1ELb0ELb0EEENS1_19SingleTileSchedulerILb0ELb0ELb1ELi128EEEEEEEEEvNT_6ParamsE --------------------------
	.section	.nv.info._ZN7cutlass13device_kernelIN5flash19enable_sm80_to_sm89INS1_16FlashAttnFwdSm80INS1_25CollectiveMainloopFwdSm80ILi4ELi1ELb0EN4cute5tupleIJNS5_1CILi128EEENS7_ILi112EEENS7_ILi64EEEEEELi64ENS_6half_tEfNS_4arch4Sm80ELb0ELb0ELb0ELb0ELb1ELb0ELb1ELb0EEENS1_21CollectiveEpilogueFwdINS6_IJS8_SA_S9_EEENS6_IJNS7_ILi1EEESI_SI_EEESC_SE_Li128ELb0ELb1ELb0ELb0EEENS1_19SingleTileSchedulerILb0ELb0ELb1ELi128EEEEEEEEEvNT_6ParamsE,"",@"SHT_CUDA_INFO"
	.sectionflags	@""
	.align	4


	//----- nvinfo : EIATTR_CUDA_API_VERSION
	.align		4
        /*0000*/ 	.byte	0x04, 0x37
        /*0002*/ 	.short	(.L_66 - .L_65)
.L_65:
        /*0004*/ 	.word	0x00000082


	//----- nvinfo : EIATTR_KPARAM_INFO
	.align		4
.L_66:
        /*0008*/ 	.byte	0x04, 0x17
        /*000a*/ 	.short	(.L_68 - .L_67)
.L_67:
        /*000c*/ 	.word	0x00000000
        /*0010*/ 	.short	0x0000
        /*0012*/ 	.short	0x0000
        /*0014*/ 	.byte	0x00, 0xf0, 0x61, 0x10


	//----- nvinfo : EIATTR_SPARSE_MMA_MASK
	.align		4
.L_68:
        /*0018*/ 	.byte	0x03, 0x50
        /*001a*/ 	.short	0x0000


	//----- nvinfo : EIATTR_MAXREG_COUNT
	.align		4
        /*001c*/ 	.byte	0x03, 0x1b
        /*001e*/ 	.short	0x00ff


	//----- nvinfo : EIATTR_MERCURY_ISA_VERSION
	.align		4
        /*0020*/ 	.byte	0x03, 0x5f
        /*0022*/ 	.short	0x0101


	//----- nvinfo : EIATTR_VRC_CTA_INIT_COUNT
	.align		4
        /*0024*/ 	.byte	0x02, 0x4a
	.zero		1
	.zero		1


	//----- nvinfo : EIATTR_EXIT_INSTR_OFFSETS
	.align		4
        /*0028*/ 	.byte	0x04, 0x1c
        /*002a*/ 	.short	(.L_70 - .L_69)


	//   ....[0]....
.L_69:
        /*002c*/ 	.word	0x00000010


	//----- nvinfo : EIATTR_MAX_THREADS
	.align		4
.L_70:
        /*0030*/ 	.byte	0x04, 0x05
        /*0032*/ 	.short	(.L_72 - .L_71)
.L_71:
        /*0034*/ 	.word	0x00000080
        /*0038*/ 	.word	0x00000001
        /*003c*/ 	.word	0x00000001


	//----- nvinfo : EIATTR_CBANK_PARAM_SIZE
	.align		4
.L_72:
        /*0040*/ 	.byte	0x03, 0x19
        /*0042*/ 	.short	0x0418


	//----- nvinfo : EIATTR_PARAM_CBANK
	.align		4
        /*0044*/ 	.byte	0x04, 0x0a
        /*0046*/ 	.short	(.L_74 - .L_73)
	.align		4
.L_73:
        /*0048*/ 	.word	index@(.nv.constant0._ZN7cutlass13device_kernelIN5flash19enable_sm80_to_sm89INS1_16FlashAttnFwdSm80INS1_25CollectiveMainloopFwdSm80ILi4ELi1ELb0EN4cute5tupleIJNS5_1CILi128EEENS7_ILi112EEENS7_ILi64EEEEEELi64ENS_6half_tEfNS_4arch4Sm80ELb0ELb0ELb0ELb0ELb1ELb0ELb1ELb0EEENS1_21CollectiveEpilogueFwdINS6_IJS8_SA_S9_EEENS6_IJNS7_ILi1EEESI_SI_EEESC_SE_Li128ELb0ELb1ELb0ELb0EEENS1_19SingleTileSchedulerILb0ELb0ELb1ELi128EEEEEEEEEvNT_6ParamsE)
        /*004c*/ 	.short	0x0380
        /*004e*/ 	.short	0x0418


	//----- nvinfo : EIATTR_SW_WAR
	.align		4
.L_74:
        /*0050*/ 	.byte	0x04, 0x36
        /*0052*/ 	.short	(.L_76 - .L_75)
.L_75:
        /*0054*/ 	.word	0x00000008
.L_76:


//--------------------- .nv.info._ZN7cutlass13device_kernelIN5flash19enable_sm80_to_sm89INS1_16FlashAttnFwdSm80INS1_25CollectiveMainloopFwdSm80ILi4ELi1ELb0EN4cute5tupleIJNS5_1CILi128EEENS7_ILi112EEENS7_ILi64EEEEEELi64ENS_6half_tEfNS_4arch4Sm80ELb0ELb0ELb0ELb1ELb1ELb0ELb1ELb0EEENS1_21CollectiveEpilogueFwdINS6_IJS8_SA_S9_EEENS6_IJNS7_ILi1EEESI_SI_EEESC_SE_Li128ELb1ELb1ELb0ELb0EEENS1_19SingleTileSchedulerILb1ELb0ELb1ELi128EEEEEEEEEvNT_6ParamsE --------------------------
	.section	.nv.info._ZN7cutlass13device_kernelIN5flash19enable_sm80_to_sm89INS1_16FlashAttnFwdSm80INS1_25CollectiveMainloopFwdSm80ILi4ELi1ELb0EN4cute5tupleIJNS5_1CILi128EEENS7_ILi112EEENS7_ILi64EEEEEELi64ENS_6half_tEfNS_4arch4Sm80ELb0ELb0ELb0ELb1ELb1ELb0ELb1ELb0EEENS1_21CollectiveEpilogueFwdINS6_IJS8_SA_S9_EEENS6_IJNS7_ILi1EEESI_SI_EEESC_SE_Li128ELb1ELb1ELb0ELb0EEENS1_19SingleTileSchedulerILb1ELb0ELb1ELi128EEEEEEEEEvNT_6ParamsE,"",@"SHT_CUDA_INFO"
	.sectionflags	@""
	.align	4


	//----- nvinfo : EIATTR_CUDA_API_VERSION
	.align		4
        /*0000*/ 	.byte	0x04, 0x37
        /*0002*/ 	.short	(.L_78 - .L_77)
.L_77:
        /*0004*/ 	.word	0x00000082


	//----- nvinfo : EIATTR_KPARAM_INFO
	.align		4
.L_78:
        /*0008*/ 	.byte	0x04, 0x17
        /*000a*/ 	.short	(.L_80 - .L_79)
.L_79:
        /*000c*/ 	.word	0x00000000
        /*0010*/ 	.short	0x0000
        /*0012*/ 	.short	0x0000
        /*0014*/ 	.byte	0x00, 0xf0, 0x61, 0x10


	//----- nvinfo : EIATTR_SPARSE_MMA_MASK
	.align		4
.L_80:
        /*0018*/ 	.byte	0x03, 0x50
        /*001a*/ 	.short	0x0000


	//----- nvinfo : EIATTR_MAXREG_COUNT
	.align		4
        /*001c*/ 	.byte	0x03, 0x1b
        /*001e*/ 	.short	0x00ff


	//----- nvinfo : EIATTR_MERCURY_ISA_VERSION
	.align		4
        /*0020*/ 	.byte	0x03, 0x5f
        /*0022*/ 	.short	0x0101


	//----- nvinfo : EIATTR_VRC_CTA_INIT_COUNT
	.align		4
        /*0024*/ 	.byte	0x02, 0x4a
	.zero		1
	.zero		1


	//----- nvinfo : EIATTR_EXIT_INSTR_OFFSETS
	.align		4
        /*0028*/ 	.byte	0x04, 0x1c
        /*002a*/ 	.short	(.L_82 - .L_81)


	//   ....[0]....
.L_81:
        /*002c*/ 	.word	0x00000010


	//----- nvinfo : EIATTR_MAX_THREADS
	.align		4
.L_82:
        /*0030*/ 	.byte	0x04, 0x05
        /*0032*/ 	.short	(.L_84 - .L_83)
.L_83:
        /*0034*/ 	.word	0x00000080
        /*0038*/ 	.word	0x00000001
        /*003c*/ 	.word	0x00000001


	//----- nvinfo : EIATTR_CBANK_PARAM_SIZE
	.align		4
.L_84:
        /*0040*/ 	.byte	0x03, 0x19
        /*0042*/ 	.short	0x0418


	//----- nvinfo : EIATTR_PARAM_CBANK
	.align		4
        /*0044*/ 	.byte	0x04, 0x0a
        /*0046*/ 	.short	(.L_86 - .L_85)
	.align		4
.L_85:
        /*0048*/ 	.word	index@(.nv.constant0._ZN7cutlass13device_kernelIN5flash19enable_sm80_to_sm89INS1_16FlashAttnFwdSm80INS1_25CollectiveMainloopFwdSm80ILi4ELi1ELb0EN4cute5tupleIJNS5_1CILi128EEENS7_ILi112EEENS7_ILi64EEEEEELi64ENS_6half_tEfNS_4arch4Sm80ELb0ELb0ELb0ELb1ELb1ELb0ELb1ELb0EEENS1_21CollectiveEpilogueFwdINS6_IJS8_SA_S9_EEENS6_IJNS7_ILi1EEESI_SI_EEESC_SE_Li128ELb1ELb1ELb0ELb0EEENS1_19SingleTileSchedulerILb1ELb0ELb1ELi128EEEEEEEEEvNT_6ParamsE)
        /*004c*/ 	.short	0x0380
        /*004e*/ 	.short	0x0418


	//----- nvinfo : EIATTR_SW_WAR
	.align		4
.L_86:
        /*0050*/ 	.byte	0x04, 0x36
        /*0052*/ 	.short	(.L_88 - .L_87)
.L_87:
        /*0054*/ 	.word	0x00000008
.L_88:


//--------------------- .nv.info._ZN7cutlass13device_kernelIN5flash19enable_sm80_to_sm89INS1_16FlashAttnFwdSm80INS1_25CollectiveMainloopFwdSm80ILi4ELi1ELb0EN4cute5tupleIJNS5_1CILi128EEENS7_ILi112EEENS7_ILi64EEEEEELi64ENS_6half_tEfNS_4arch4Sm80ELb0ELb0ELb0ELb1ELb1ELb1ELb1ELb0EEENS1_21CollectiveEpilogueFwdINS6_IJS8_SA_S9_EEENS6_IJNS7_ILi1EEESI_SI_EEESC_SE_Li128ELb1ELb1ELb0ELb0EEENS1_19SingleTileSchedulerILb1ELb0ELb1ELi128EEEEEEEEEvNT_6ParamsE --------------------------
	.section	.nv.info._ZN7cutlass13device_kernelIN5flash19enable_sm80_to_sm89INS1_16FlashAttnFwdSm80INS1_25CollectiveMainloopFwdSm80ILi4ELi1ELb0EN4cute5tupleIJNS5_1CILi128EEENS7_ILi112EEENS7_ILi64EEEEEELi64ENS_6half_tEfNS_4arch4Sm80ELb0ELb0ELb0ELb1ELb1ELb1ELb1ELb0EEENS1_21CollectiveEpilogueFwdINS6_IJS8_SA_S9_EEENS6_IJNS7_ILi1EEESI_SI_EEESC_SE_Li128ELb1ELb1ELb0ELb0EEENS1_19SingleTileSchedulerILb1ELb0ELb1ELi128EEEEEEEEEvNT_6ParamsE,"",@"SHT_CUDA_INFO"
	.sectionflags	@""
	.align	4


	//----- nvinfo : EIATTR_CUDA_API_VERSION
	.align		4
        /*0000*/ 	.byte	0x04, 0x37
        /*0002*/ 	.short	(.L_90 - .L_89)
.L_89:
        /*0004*/ 	.word	0x00000082


	//----- nvinfo : EIATTR_KPARAM_INFO
	.align		4
.L_90:
        /*0008*/ 	.byte	0x04, 0x17
        /*000a*/ 	.short	(.L_92 - .L_91)
.L_91:
        /*000c*/ 	.word	0x00000000
        /*0010*/ 	.short	0x0000
        /*0012*/ 	.short	0x0000
        /*0014*/ 	.byte	0x00, 0xf0, 0x61, 0x10


	//----- nvinfo : EIATTR_SPARSE_MMA_MASK
	.align		4
.L_92:
        /*0018*/ 	.byte	0x03, 0x50
        /*001a*/ 	.short	0x0000


	//----- nvinfo : EIATTR_MAXREG_COUNT
	.align		4
        /*001c*/ 	.byte	0x03, 0x1b
        /*001e*/ 	.short	0x00ff


	//----- nvinfo : EIATTR_MERCURY_ISA_VERSION
	.align		4
        /*0020*/ 	.byte	0x03, 0x5f
        /*0022*/ 	.short	0x0101


	//----- nvinfo : EIATTR_VRC_CTA_INIT_COUNT
	.align		4
        /*0024*/ 	.byte	0x02, 0x4a
	.zero		1
	.zero		1


	//----- nvinfo : EIATTR_EXIT_INSTR_OFFSETS
	.align		4
        /*0028*/ 	.byte	0x04, 0x1c
        /*002a*/ 	.short	(.L_94 - .L_93)


	//   ....[0]....
.L_93:
        /*002c*/ 	.word	0x00000010


	//----- nvinfo : EIATTR_MAX_THREADS
	.align		4
.L_94:
        /*0030*/ 	.byte	0x04, 0x05
        /*0032*/ 	.short	(.L_96 - .L_95)
.L_95:
        /*0034*/ 	.word	0x00000080
        /*0038*/ 	.word	0x00000001
        /*003c*/ 	.word	0x00000001


	//----- nvinfo : EIATTR_CBANK_PARAM_SIZE
	.align		4
.L_96:
        /*0040*/ 	.byte	0x03, 0x19
        /*0042*/ 	.short	0x0418


	//----- nvinfo : EIATTR_PARAM_CBANK
	.align		4
        /*0044*/ 	.byte	0x04, 0x0a
        /*0046*/ 	.short	(.L_98 - .L_97)
	.align		4
.L_97:
        /*0048*/ 	.word	index@(.nv.constant0._ZN7cutlass13device_kernelIN5flash19enable_sm80_to_sm89INS1_16FlashAttnFwdSm80INS1_25CollectiveMainloopFwdSm80ILi4ELi1ELb0EN4cute5tupleIJNS5_1CILi128EEENS7_ILi112EEENS7_ILi64EEEEEELi64ENS_6half_tEfNS_4arch4Sm80ELb0ELb0ELb0ELb1ELb1ELb1ELb1ELb0EEENS1_21CollectiveEpilogueFwdINS6_IJS8_SA_S9_EEENS6_IJNS7_ILi1EEESI_SI_EEESC_SE_Li128ELb1ELb1ELb0ELb0EEENS1_19SingleTileSchedulerILb1ELb0ELb1ELi128EEEEEEEEEvNT_6ParamsE)
        /*004c*/ 	.short	0x0380
        /*004e*/ 	.short	0x0418


	//----- nvinfo : EIATTR_SW_WAR
	.align		4
.L_98:
        /*0050*/ 	.byte	0x04, 0x36
        /*0052*/ 	.short	(.L_100 - .L_99)
.L_99:
        /*0054*/ 	.word	0x00000008
.L_100:


//--------------------- .nv.info._ZN7cutlass13device_kernelIN5flash19enable_sm80_to_sm89INS1_16FlashAttnFwdSm80INS1_25CollectiveMainloopFwdSm80ILi4ELi1ELb0EN4cute5tupleIJNS5_1CILi128EEENS7_ILi96EEENS7_ILi64EEEEEELi64ENS_6half_tEfNS_4arch4Sm80ELb0ELb1ELb0ELb0ELb1ELb0ELb1ELb0EEENS1_21CollectiveEpilogueFwdINS6_IJS8_SA_S9_EEENS6_IJNS7_ILi1EEESI_SI_EEESC_SE_Li128ELb0ELb1ELb0ELb0EEENS1_19SingleTileSchedulerILb0ELb0ELb1ELi128EEEEEEEEEvNT_6ParamsE --------------------------
	.section	.nv.info._ZN7cutlass13device_kernelIN5flash19enable_sm80_to_sm89INS1_16FlashAttnFwdSm80INS1_25CollectiveMainloopFwdSm80ILi4ELi1ELb0EN4cute5tupleIJNS5_1CILi128EEENS7_ILi96EEENS7_ILi64EEEEEELi64ENS_6half_tEfNS_4arch4Sm80ELb0ELb1ELb0ELb0ELb1ELb0ELb1ELb0EEENS1_21CollectiveEpilogueFwdINS6_IJS8_SA_S9_EEENS6_IJNS7_ILi1EEESI_SI_EEESC_SE_Li128ELb0ELb1ELb0ELb0EEENS1_19SingleTileSchedulerILb0ELb0ELb1ELi128EEEEEEEEEvNT_6ParamsE,"",@"SHT_CUDA_INFO"
	.sectionflags	@""
	.align	4


	//----- nvinfo : EIATTR_CUDA_API_VERSION
	.align		4
        /*0000*/ 	.byte	0x04, 0x37
        /*0002*/ 	.short	(.L_102 - .L_101)
.L_101:
        /*0004*/ 	.word	0x00000082


	//----- nvinfo : EIATTR_KPARAM_INFO
	.align		4
.L_102:
        /*0008*/ 	.byte	0x04, 0x17
        /*000a*/ 	.short	(.L_104 - .L_103)
.L_103:
        /*000c*/ 	.word	0x00000000
        /*0010*/ 	.short	0x0000
        /*0012*/ 	.short	0x0000
        /*0014*/ 	.byte	0x00, 0xf0, 0x61, 0x10


	//----- nvinfo : EIATTR_SPARSE_MMA_MASK
	.align		4
.L_104:
        /*0018*/ 	.byte	0x03, 0x50
        /*001a*/ 	.short	0x0000


	//----- nvinfo : EIATTR_MAXREG_COUNT
	.align		4
        /*001c*/ 	.byte	0x03, 0x1b
        /*001e*/ 	.short	0x00ff


	//----- nvinfo : EIATTR_MERCURY_ISA_VERSION
	.align		4
        /*0020*/ 	.byte	0x03, 0x5f
        /*0022*/ 	.short	0x0101


	//----- nvinfo : EIATTR_VRC_CTA_INIT_COUNT
	.align		4
        /*0024*/ 	.byte	0x02, 0x4a
	.zero		1
	.zero		1


	//----- nvinfo : EIATTR_EXIT_INSTR_OFFSETS
	.align		4
        /*0028*/ 	.byte	0x04, 0x1c
        /*002a*/ 	.short	(.L_106 - .L_105)


	//   ....[0]....
.L_105:
        /*002c*/ 	.word	0x00000010


	//----- nvinfo : EIATTR_MAX_THREADS
	.align		4
.L_106:
        /*0030*/ 	.byte	0x04, 0x05
        /*0032*/ 	.short	(.L_108 - .L_107)
.L_107:
        /*0034*/ 	.word	0x00000080
        /*0038*/ 	.word	0x00000001
        /*003c*/ 	.word	0x00000001


	//----- nvinfo : EIATTR_CBANK_PARAM_SIZE
	.align		4
.L_108:
        /*0040*/ 	.byte	0x03, 0x19
        /*0042*/ 	.short	0x0418


	//----- nvinfo : EIATTR_PARAM_CBANK
	.align		4
        /*0044*/ 	.byte	0x04, 0x0a
        /*0046*/ 	.short	(.L_110 - .L_109)
	.align		4
.L_109:
        /*0048*/ 	.word	index@(.nv.constant0._ZN7cutlass13device_kernelIN5flash19enable_sm80_to_sm89INS1_16FlashAttnFwdSm80INS1_25CollectiveMainloopFwdSm80ILi4ELi1ELb0EN4cute5tupleIJNS5_1CILi128EEENS7_ILi96EEENS7_ILi64EEEEEELi64ENS_6half_tEfNS_4arch4Sm80ELb0ELb1ELb0ELb0ELb1ELb0ELb1ELb0EEENS1_21CollectiveEpilogueFwdINS6_IJS8_SA_S9_EEENS6_IJNS7_ILi1EEESI_SI_EEESC_SE_Li128ELb0ELb1ELb0ELb0EEENS1_19SingleTileSchedulerILb0ELb0ELb1ELi128EEEEEEEEEvNT_6ParamsE)
        /*004c*/ 	.short	0x0380
        /*004e*/ 	.short	0x0418


	//----- nvinfo : EIATTR_SW_WAR
	.align		4
.L_110:
        /*0050*/ 	.byte	0x04, 0x36
        /*0052*/ 	.short	(.L_112 - .L_111)
.L_111:
        /*0054*/ 	.word	0x00000008
.L_112:


//--------------------- .nv.info._ZN7cutlass13device_kernelIN5flash19enable_sm80_to_sm89INS1_16FlashAttnFwdSm80INS1_25CollectiveMainloopFwdSm80ILi4ELi1ELb0EN4cute5tupleIJNS5_1CILi128EEENS7_ILi96EEENS7_ILi64EEEEEELi64ENS_6half_tEfNS_4arch4Sm80ELb0ELb1ELb0ELb1ELb1ELb0ELb1ELb0EEENS1_21CollectiveEpilogueFwdINS6_IJS8_SA_S9_EEENS6_IJNS7_ILi1EEESI_SI_EEESC_SE_Li128ELb1ELb1ELb0ELb0EEENS1_19SingleTileSchedulerILb1ELb0ELb1ELi128EEEEEEEEEvNT_6ParamsE --------------------------
	.section	.nv.info._ZN7cutlass13device_kernelIN5flash19enable_sm80_to_sm89INS1_16FlashAttnFwdSm80INS1_25CollectiveMainloopFwdSm80ILi4ELi1ELb0EN4cute5tupleIJNS5_1CILi128EEENS7_ILi96EEENS7_ILi64EEEEEELi64ENS_6half_tEfNS_4arch4Sm80ELb0ELb1ELb0ELb1ELb1ELb0ELb1ELb0EEENS1_21CollectiveEpilogueFwdINS6_IJS8_SA_S9_EEENS6_IJNS7_ILi1EEESI_SI_EEESC_SE_Li128ELb1ELb1ELb0ELb0EEENS1_19SingleTileSchedulerILb1ELb0ELb1ELi128EEEEEEEEEvNT_6ParamsE,"",@"SHT_CUDA_INFO"
	.sectionflags	@""
	.align	4


	//----- nvinfo : EIATTR_CUDA_API_VERSION
	.align		4
        /*0000*/ 	.byte	0x04, 0x37
        /*0002*/ 	.short	(.L_114 - .L_113)
.L_113:
        /*0004*/ 	.word	0x00000082


	//----- nvinfo : EIATTR_KPARAM_INFO
	.align		4
.L_114:
        /*0008*/ 	.byte	0x04, 0x17
        /*000a*/ 	.short	(.L_116 - .L_115)
.L_115:
        /*000c*/ 	.word	0x00000000
        /*0010*/ 	.short	0x0000
        /*0012*/ 	.short	0x0000
        /*0014*/ 	.byte	0x00, 0xf0, 0x61, 0x10


	//----- nvinfo : EIATTR_SPARSE_MMA_MASK
	.align		4
.L_116:
        /*0018*/ 	.byte	0x03, 0x50
        /*001a*/ 	.short	0x0000


	//----- nvinfo : EIATTR_MAXREG_COUNT
	.align		4
        /*001c*/ 	.byte	0x03, 0x1b
        /*001e*/ 	.short	0x00ff


	//----- nvinfo : EIATTR_MERCURY_ISA_VERSION
	.align		4
        /*0020*/ 	.byte	0x03, 0x5f
        /*0022*/ 	.short	0x0101


	//----- nvinfo : EIATTR_VRC_CTA_INIT_COUNT
	.align		4
        /*0024*/ 	.byte	0x02, 0x4a
	.zero		1
	.zero		1


	//----- nvinfo : EIATTR_EXIT_INSTR_OFFSETS
	.align		4
        /*0028*/ 	.byte	0x04, 0x1c
        /*002a*/ 	.short	(.L_118 - .L_117)


	//   ....[0]....
.L_117:
        /*002c*/ 	.word	0x00000010


	//----- nvinfo : EIATTR_MAX_THREADS
	.align		4
.L_118:
        /*0030*/ 	.byte	0x04, 0x05
        /*0032*/ 	.short	(.L_120 - .L_119)
.L_119:
        /*0034*/ 	.word	0x00000080
        /*0038*/ 	.word	0x00000001
        /*003c*/ 	.word	0x00000001


	//----- nvinfo : EIATTR_CBANK_PARAM_SIZE
	.align		4
.L_120:
        /*0040*/ 	.byte	0x03, 0x19
        /*0042*/ 	.short	0x0418


	//----- nvinfo : EIATTR_PARAM_CBANK
	.align		4
        /*0044*/ 	.byte	0x04, 0x0a
        /*0046*/ 	.short	(.L_122 - .L_121)
	.align		4
.L_121:
        /*0048*/ 	.word	index@(.nv.constant0._ZN7cutlass13device_kernelIN5flash19enable_sm80_to_sm89INS1_16FlashAttnFwdSm80INS1_25CollectiveMainloopFwdSm80ILi4ELi1ELb0EN4cute5tupleIJNS5_1CILi128EEENS7_ILi96EEENS7_ILi64EEEEEELi64ENS_6half_tEfNS_4arch4Sm80ELb0ELb1ELb0ELb1ELb1ELb0ELb1ELb0EEENS1_21CollectiveEpilogueFwdINS6_IJS8_SA_S9_EEENS6_IJNS7_ILi1EEESI_SI_EEESC_SE_Li128ELb1ELb1ELb0ELb0EEENS1_19SingleTileSchedulerILb1ELb0ELb1ELi128EEEEEEEEEvNT_6ParamsE)
        /*004c*/ 	.short	0x0380
        /*004e*/ 	.short	0x0418


	//----- nvinfo : EIATTR_SW_WAR
	.align		4
.L_122:
        /*0050*/ 	.byte	0x04, 0x36
        /*0052*/ 	.short	(.L_124 - .L_123)
.L_123:
        /*0054*/ 	.word	0x00000008
.L_124:


//--------------------- .nv.info._ZN7cutlass13device_kernelIN5flash19enable_sm80_to_sm89INS1_16FlashAttnFwdSm80INS1_25CollectiveMainloopFwdSm80ILi4ELi1ELb0EN4cute5tupleIJNS5_1CILi128EEENS7_ILi96EEENS7_ILi64EEEEEELi64ENS_6half_tEfNS_4arch4Sm80ELb0ELb1ELb0ELb1ELb1ELb1ELb1ELb0EEENS1_21CollectiveEpilogueFwdINS6_IJS8_SA_S9_EEENS6_IJNS7_ILi1EEESI_SI_EEESC_SE_Li128ELb1ELb1ELb0ELb0EEENS1_19SingleTileSchedulerILb1ELb0ELb1ELi128EEEEEEEEEvNT_6ParamsE --------------------------
	.section	.nv.info._ZN7cutlass13device_kernelIN5flash19enable_sm80_to_sm89INS1_16FlashAttnFwdSm80INS1_25CollectiveMainloopFwdSm80ILi4ELi1ELb0EN4cute5tupleIJNS5_1CILi128EEENS7_ILi96EEENS7_ILi64EEEEEELi64ENS_6half_tEfNS_4arch4Sm80ELb0ELb1ELb0ELb1ELb1ELb1ELb1ELb0EEENS1_21CollectiveEpilogueFwdINS6_IJS8_SA_S9_EEENS6_IJNS7_ILi1EEESI_SI_EEESC_SE_Li128ELb1ELb1ELb0ELb0EEENS1_19SingleTileSchedulerILb1ELb0ELb1ELi128EEEEEEEEEvNT_6ParamsE,"",@"SHT_CUDA_INFO"
	.sectionflags	@""
	.align	4


	//----- nvinfo : EIATTR_CUDA_API_VERSION
	.align		4
        /*0000*/ 	.byte	0x04, 0x37
        /*0002*/ 	.short	(.L_126 - .L_125)
.L_125:
        /*0004*/ 	.word	0x00000082


	//----- nvinfo : EIATTR_KPARAM_INFO
	.align		4
.L_126:
        /*0008*/ 	.byte	0x04, 0x17
        /*000a*/ 	.short	(.L_128 - .L_127)
.L_127:
        /*000c*/ 	.word	0x00000000
        /*0010*/ 	.short	0x0000
        /*0012*/ 	.short	0x0000
        /*0014*/ 	.byte	0x00, 0xf0, 0x61, 0x10


	//----- nvinfo : EIATTR_SPARSE_MMA_MASK
	.align		4
.L_128:
        /*0018*/ 	.byte	0x03, 0x50
        /*001a*/ 	.short	0x0000


	//----- nvinfo : EIATTR_MAXREG_COUNT
	.align		4
        /*001c*/ 	.byte	0x03, 0x1b
        /*001e*/ 	.short	0x00ff


	//----- nvinfo : EIATTR_MERCURY_ISA_VERSION
	.align		4
        /*0020*/ 	.byte	0x03, 0x5f
        /*0022*/ 	.short	0x0101


	//----- nvinfo : EIATTR_VRC_CTA_INIT_COUNT
	.align		4
        /*0024*/ 	.byte	0x02, 0x4a
	.zero		1
	.zero		1


	//----- nvinfo : EIATTR_EXIT_INSTR_OFFSETS
	.align		4
        /*0028*/ 	.byte	0x04, 0x1c
        /*002a*/ 	.short	(.L_130 - .L_129)


	//   ....[0]....
.L_129:
        /*002c*/ 	.word	0x00000010


	//----- nvinfo : EIATTR_MAX_THREADS
	.align		4
.L_130:
        /*0030*/ 	.byte	0x04, 0x05
        /*0032*/ 	.short	(.L_132 - .L_131)
.L_131:
        /*0034*/ 	.word	0x00000080
        /*0038*/ 	.word	0x00000001
        /*003c*/ 	.word	0x00000001


	//----- nvinfo : EIATTR_CBANK_PARAM_SIZE
	.align		4
.L_132:
        /*0040*/ 	.byte	0x03, 0x19
        /*0042*/ 	.short	0x0418


	//----- nvinfo : EIATTR_PARAM_CBANK
	.align		4
        /*0044*/ 	.byte	0x04, 0x0a
        /*0046*/ 	.short	(.L_134 - .L_133)
	.align		4
.L_133:
        /*0048*/ 	.word	index@(.nv.constant0._ZN7cutlass13device_kernelIN5flash19enable_sm80_to_sm89INS1_16FlashAttnFwdSm80INS1_25CollectiveMainloopFwdSm80ILi4ELi1ELb0EN4cute5tupleIJNS5_1CILi128EEENS7_ILi96EEENS7_ILi64EEEEEELi64ENS_6half_tEfNS_4arch4Sm80ELb0ELb1ELb0ELb1ELb1ELb1ELb1ELb0EEENS1_21CollectiveEpilogueFwdINS6_IJS8_SA_S9_EEENS6_IJNS7_ILi1EEESI_SI_EEESC_SE_Li128ELb1ELb1ELb0ELb0EEENS1_19SingleTileSchedulerILb1ELb0ELb1ELi128EEEEEEEEEvNT_6ParamsE)
        /*004c*/ 	.short	0x0380
        /*004e*/ 	.short	0x0418


	//----- nvinfo : EIATTR_SW_WAR
	.align		4
.L_134:
        /*0050*/ 	.byte	0x04, 0x36
        /*0052*/ 	.short	(.L_136 - .L_135)
.L_135:
        /*0054*/ 	.word	0x00000008
.L_136:


//--------------------- .nv.info._ZN7cutlass13device_kernelIN5flash19enable_sm80_to_sm89INS1_16FlashAttnFwdSm80INS1_25CollectiveMainloopFwdSm80ILi4ELi1ELb0EN4cute5tupleIJNS5_1CILi128EEENS7_ILi112EEENS7_ILi64EEEEEELi64ENS_6half_tEfNS_4arch4Sm80ELb1ELb0ELb0ELb0ELb1ELb0ELb1ELb0EEENS1_21CollectiveEpilogueFwdINS6_IJS8_SA_S9_EEENS6_IJNS7_ILi1EEESI_SI_EEESC_SE_Li128ELb0ELb1ELb0ELb0EEENS1_30DynamicPersistentTileSchedulerILi128ELi128ELb0ELb1ELb0EEEEEEEEEvNT_6ParamsE --------------------------
	.section	.nv.info._ZN7cutlass13device_kernelIN5flash19enable_sm80_to_sm89INS1_16FlashAttnFwdSm80INS1_25CollectiveMainloopFwdSm80ILi4ELi1ELb0EN4cute5tupleIJNS5_1CILi128EEENS7_ILi112EEENS7_ILi64EEEEEELi64ENS_6half_tEfNS_4arch4Sm80ELb1ELb0ELb0ELb0ELb1ELb0ELb1ELb0EEENS1_21CollectiveEpilogueFwdINS6_IJS8_SA_S9_EEENS6_IJNS7_ILi1EEESI_SI_EEESC_SE_Li128ELb0ELb1ELb0ELb0EEENS1_30DynamicPersistentTileSchedulerILi128ELi128ELb0ELb1ELb0EEEEEEEEEvNT_6ParamsE,"",@"SHT_CUDA_INFO"
	.sectionflags	@""
	.align	4


	//----- nvinfo : EIATTR_CUDA_API_VERSION
	.align		4
        /*0000*/ 	.byte	0x04, 0x37
        /*0002*/ 	.short	(.L_138 - .L_137)
.L_137:
        /*0004*/ 	.word	0x00000082


	//----- nvinfo : EIATTR_KPARAM_INFO
	.align		4
.L_138:
        /*0008*/ 	.byte	0x04, 0x17
        /*000a*/ 	.short	(.L_140 - .L_139)
.L_139:
        /*000c*/ 	.word	0x00000000
        /*0010*/ 	.short	0x0000
        /*0012*/ 	.short	0x0000
        /*0014*/ 	.byte	0x00, 0xf0, 0xa1, 0x10


	//----- nvinfo : EIATTR_SPARSE_MMA_MASK
	.align		4
.L_140:
        /*0018*/ 	.byte	0x03, 0x50
        /*001a*/ 	.short	0x0000


	//----- nvinfo : EIATTR_MAXREG_COUNT
	.align		4
        /*001c*/ 	.byte	0x03, 0x1b
        /*001e*/ 	.short	0x00ff


	//----- nvinfo : EIATTR_MERCURY_ISA_VERSION
	.align		4
        /*0020*/ 	.byte	0x03, 0x5f
        /*0022*/ 	.short	0x0101


	//----- nvinfo : EIATTR_VRC_CTA_INIT_COUNT
	.align		4
        /*0024*/ 	.byte	0x02, 0x4a
	.zero		1
	.zero		1


	//----- nvinfo : EIATTR_EXIT_INSTR_OFFSETS
	.align		4
        /*0028*/ 	.byte	0x04, 0x1c
        /*002a*/ 	.short	(.L_142 - .L_141)


	//   ....[0]....
.L_141:
        /*002c*/ 	.word	0x00000010


	//----- nvinfo : EIATTR_MAX_THREADS
	.align		4
.L_142:
        /*0030*/ 	.byte	0x04, 0x05
        /*0032*/ 	.short	(.L_144 - .L_143)
.L_143:
        /*0034*/ 	.word	0x00000080
        /*0038*/ 	.word	0x00000001
        /*003c*/ 	.word	0x00000001


	//----- nvinfo : EIATTR_CBANK_PARAM_SIZE
	.align		4
.L_144:
        /*0040*/ 	.byte	0x03, 0x19
        /*0042*/ 	.short	0x0428


	//----- nvinfo : EIATTR_PARAM_CBANK
	.align		4
        /*0044*/ 	.byte	0x04, 0x0a
        /*0046*/ 	.short	(.L_146 - .L_145)
	.align		4
.L_145:
        /*0048*/ 	.word	index@(.nv.constant0._ZN7cutlass13device_kernelIN5flash19enable_sm80_to_sm89INS1_16FlashAttnFwdSm80INS1_25CollectiveMainloopFwdSm80ILi4ELi1ELb0EN4cute5tupleIJNS5_1CILi128EEENS7_ILi112EEENS7_ILi64EEEEEELi64ENS_6half_tEfNS_4arch4Sm80ELb1ELb0ELb0ELb0ELb1ELb0ELb1ELb0EEENS1_21CollectiveEpilogueFwdINS6_IJS8_SA_S9_EEENS6_IJNS7_ILi1EEESI_SI_EEESC_SE_Li128ELb0ELb1ELb0ELb0EEENS1_30DynamicPersistentTileSchedulerILi128ELi128ELb0ELb1ELb0EEEEEEEEEvNT_6ParamsE)
        /*004c*/ 	.short	0x0380
        /*004e*/ 	.short	0x0428


	//----- nvinfo : EIATTR_SW_WAR
	.align		4
.L_146:
        /*0050*/ 	.byte	0x04, 0x36
        /*0052*/ 	.short	(.L_148 - .L_147)
.L_147:
        /*0054*/ 	.word	0x00000008
.L_148:


//--------------------- .nv.info._ZN7cutlass13device_kernelIN5flash19enable_sm80_to_sm89INS1_16FlashAttnFwdSm80INS1_25CollectiveMainloopFwdSm80ILi4ELi1ELb0EN4cute5tupleIJNS5_1CILi128EEENS7_ILi112EEENS7_ILi64EEEEEELi64ENS_6half_tEfNS_4arch4Sm80ELb1ELb0ELb0ELb1ELb1ELb0ELb1ELb0EEENS1_21CollectiveEpilogueFwdINS6_IJS8_SA_S9_EEENS6_IJNS7_ILi1EEESI_SI_EEESC_SE_Li128ELb1ELb1ELb0ELb0EEENS1_19SingleTileSchedulerILb1ELb0ELb1ELi128EEEEEEEEEvNT_6ParamsE --------------------------
	.section	.nv.info._ZN7cutlass13device_kernelIN5flash19enable_sm80_to_sm89INS1_16FlashAttnFwdSm80INS1_25CollectiveMainloopFwdSm80ILi4ELi1ELb0EN4cute5tupleIJNS5_1CILi128EEENS7_ILi112EEENS7_ILi64EEEEEELi64ENS_6half_tEfNS_4arch4Sm80ELb1ELb0ELb0ELb1ELb1ELb0ELb1ELb0EEENS1_21CollectiveEpilogueFwdINS6_IJS8_SA_S9_EEENS6_IJNS7_ILi1EEESI_SI_EEESC_SE_Li128ELb1ELb1ELb0ELb0EEENS1_19SingleTileSchedulerILb1ELb0ELb1ELi128EEEEEEEEEvNT_6ParamsE,"",@"SHT_CUDA_INFO"
	.sectionflags	@""
	.align	4


	//----- nvinfo : EIATTR_CUDA_API_VERSION
	.align		4
        /*0000*/ 	.byte	0x04, 0x37
        /*0002*/ 	.short	(.L_150 - .L_149)
.L_149:
        /*0004*/ 	.word	0x00000082


	//----- nvinfo : EIATTR_KPARAM_INFO
	.align		4
.L_150:
        /*0008*/ 	.byte	0x04, 0x17
        /*000a*/ 	.short	(.L_152 - .L_151)
.L_151:
        /*000c*/ 	.word	0x00000000
        /*0010*/ 	.short	0x0000
        /*0012*/ 	.short	0x0000
        /*0014*/ 	.byte	0x00, 0xf0, 0x61, 0x10


	//----- nvinfo : EIATTR_SPARSE_MMA_MASK
	.align		4
.L_152:
        /*0018*/ 	.byte	0x03, 0x50
        /*001a*/ 	.short	0x0000


	//----- nvinfo : EIATTR_MAXREG_COUNT
	.align		4
        /*001c*/ 	.byte	0x03, 0x1b
        /*001e*/ 	.short	0x00ff


	//----- nvinfo : EIATTR_MERCURY_ISA_VERSION
	.align		4
        /*0020*/ 	.byte	0x03, 0x5f
        /*0022*/ 	.short	0x0101


	//----- nvinfo : EIATTR_VRC_CTA_INIT_COUNT
	.align		4
        /*0024*/ 	.byte	0x02, 0x4a
	.zero		1
	.zero		1


	//----- nvinfo : EIATTR_EXIT_INSTR_OFFSETS
	.align		4
        /*0028*/ 	.byte	0x04, 0x1c
        /*002a*/ 	.short	(.L_154 - .L_153)


	//   ....[0]....
.L_153:
        /*002c*/ 	.word	0x00000010


	//----- nvinfo : EIATTR_MAX_THREADS
	.align		4
.L_154:
        /*0030*/ 	.byte	0x04, 0x05
        /*0032*/ 	.short	(.L_156 - .L_155)
.L_155:
        /*0034*/ 	.word	0x00000080
        /*0038*/ 	.word	0x00000001
        /*003c*/ 	.word	0x00000001


	//----- nvinfo : EIATTR_CBANK_PARAM_SIZE
	.align		4
.L_156:
        /*0040*/ 	.byte	0x03, 0x19
        /*0042*/ 	.short	0x0418


	//----- nvinfo : EIATTR_PARAM_CBANK
	.align		4
        /*0044*/ 	.byte	0x04, 0x0a
        /*0046*/ 	.short	(.L_158 - .L_157)
	.align		4
.L_157:
        /*0048*/ 	.word	index@(.nv.constant0._ZN7cutlass13device_kernelIN5flash19enable_sm80_to_sm89INS1_16FlashAttnFwdSm80INS1_25CollectiveMainloopFwdSm80ILi4ELi1ELb0EN4cute5tupleIJNS5_1CILi128EEENS7_ILi112EEENS7_ILi64EEEEEELi64ENS_6half_tEfNS_4arch4Sm80ELb1ELb0ELb0ELb1ELb1ELb0ELb1ELb0EEENS1_21CollectiveEpilogueFwdINS6_IJS8_SA_S9_EEENS6_IJNS7_ILi1EEESI_SI_EEESC_SE_Li128ELb1ELb1ELb0ELb0EEENS1_19SingleTileSchedulerILb1ELb0ELb1ELi128EEEEEEEEEvNT_6ParamsE)
        /*004c*/ 	.short	0x0380
        /*004e*/ 	.short	0x0418


	//----- nvinfo : EIATTR_SW_WAR
	.align		4
.L_158:
        /*0050*/ 	.byte	0x04, 0x36
        /*0052*/ 	.short	(.L_160 - .L_159)
.L_159:
        /*0054*/ 	.word	0x00000008
.L_160:


//--------------------- .nv.info._ZN7cutlass13device_kernelIN5flash19enable_sm80_to_sm89INS1_16FlashAttnFwdSm80INS1_25CollectiveMainloopFwdSm80ILi4ELi1ELb0EN4cute5tupleIJNS5_1CILi128EEENS7_ILi112EEENS7_ILi64EEEEEELi64ENS_6half_tEfNS_4arch4Sm80ELb1ELb0ELb0ELb1ELb1ELb1ELb1ELb0EEENS1_21CollectiveEpilogueFwdINS6_IJS8_SA_S9_EEENS6_IJNS7_ILi1EEESI_SI_EEESC_SE_Li128ELb1ELb1ELb0ELb0EEENS1_19SingleTileSchedulerILb1ELb0ELb1ELi128EEEEEEEEEvNT_6ParamsE --------------------------
	.section	.nv.info._ZN7cutlass13device_kernelIN5flash19enable_sm80_to_sm89INS1_16FlashAttnFwdSm80INS1_25CollectiveMainloopFwdSm80ILi4ELi1ELb0EN4cute5tupleIJNS5_1CILi128EEENS7_ILi112EEENS7_ILi64EEEEEELi64ENS_6half_tEfNS_4arch4Sm80ELb1ELb0ELb0ELb1ELb1ELb1ELb1ELb0EEENS1_21CollectiveEpilogueFwdINS6_IJS8_SA_S9_EEENS6_IJNS7_ILi1EEESI_SI_EEESC_SE_Li128ELb1ELb1ELb0ELb0EEENS1_19SingleTileSchedulerILb1ELb0ELb1ELi128EEEEEEEEEvNT_6ParamsE,"",@"SHT_CUDA_INFO"
	.sectionflags	@""
	.align	4


	//----- nvinfo : EIATTR_CUDA_API_VERSION
	.align		4
        /*0000*/ 	.byte	0x04, 0x37
        /*0002*/ 	.short	(.L_162 - .L_161)
.L_161:
        /*0004*/ 	.word	0x00000082


	//----- nvinfo : EIATTR_KPARAM_INFO
	.align		4
.L_162:
        /*0008*/ 	.byte	0x04, 0x17
        /*000a*/ 	.short	(.L_164 - .L_163)
.L_163:
        /*000c*/ 	.word	0x00000000
        /*0010*/ 	.short	0x0000
        /*0012*/ 	.short	0x0000
        /*0014*/ 	.byte	0x00, 0xf0, 0x61, 0x10


	//----- nvinfo : EIATTR_SPARSE_MMA_MASK
	.align		4
.L_164:
        /*0018*/ 	.byte	0x03, 0x50
        /*001a*/ 	.short	0x0000


	//----- nvinfo : EIATTR_MAXREG_COUNT
	.align		4
        /*001c*/ 	.byte	0x03, 0x1b
        /*001e*/ 	.short	0x00ff


	//----- nvinfo : EIATTR_MERCURY_ISA_VERSION
	.align		4
        /*0020*/ 	.byte	0x03, 0x5f
        /*0022*/ 	.short	0x0101


	//----- nvinfo : EIATTR_VRC_CTA_INIT_COUNT
	.align		4
        /*0024*/ 	.byte	0x02, 0x4a
	.zero		1
	.zero		1


	//----- nvinfo : EIATTR_EXIT_INSTR_OFFSETS
	.align		4
        /*0028*/ 	.byte	0x04, 0x1c
        /*002a*/ 	.short	(.L_166 - .L_165)


	//   ....[0]....
.L_165:
        /*002c*/ 	.word	0x00000010


	//----- nvinfo : EIATTR_MAX_THREADS
	.align		4
.L_166:
        /*0030*/ 	.byte	0x04, 0x05
        /*0032*/ 	.short	(.L_168 - .L_167)
.L_167:
        /*0034*/ 	.word	0x00000080
        /*0038*/ 	.word	0x00000001
        /*003c*/ 	.word	0x00000001


	//----- nvinfo : EIATTR_CBANK_PARAM_SIZE
	.align		4
.L_168:
        /*0040*/ 	.byte	0x03, 0x19
        /*0042*/ 	.short	0x0418


	//----- nvinfo : EIATTR_PARAM_CBANK
	.align		4
        /*0044*/ 	.byte	0x04, 0x0a
        /*0046*/ 	.short	(.L_170 - .L_169)
	.align		4
.L_169:
        /*0048*/ 	.word	index@(.nv.constant0._ZN7cutlass13device_kernelIN5flash19enable_sm80_to_sm89INS1_16FlashAttnFwdSm80INS1_25CollectiveMainloopFwdSm80ILi4ELi1ELb0EN4cute5tupleIJNS5_1CILi128EEENS7_ILi112EEENS7_ILi64EEEEEELi64ENS_6half_tEfNS_4arch4Sm80ELb1ELb0ELb0ELb1ELb1ELb1ELb1ELb0EEENS1_21CollectiveEpilogueFwdINS6_IJS8_SA_S9_EEENS6_IJNS7_ILi1EEESI_SI_EEESC_SE_Li128ELb1ELb1ELb0ELb0EEENS1_19SingleTileSchedulerILb1ELb0ELb1ELi128EEEEEEEEEvNT_6ParamsE)
        /*004c*/ 	.short	0x0380
        /*004e*/ 	.short	0x0418


	//----- nvinfo : EIATTR_SW_WAR
	.align		4
.L_170:
        /*0050*/ 	.byte	0x04, 0x36
        /*0052*/ 	.short	(.L_172 - .L_171)
.L_171:
        /*0054*/ 	.word	0x00000008
.L_172:


//--------------------- .nv.callgraph             --------------------------
	.section	.nv.callgraph,"",@"SHT_CUDA_CALLGRAPH"
	.align	4
	.sectionentsize	8
	.align		4
        /*0000*/ 	.word	0x00000000
	.align		4
        /*0004*/ 	.word	0xffffffff
	.align		4
        /*0008*/ 	.word	0x00000000
	.align		4
        /*000c*/ 	.word	0xfffffffe
	.align		4
        /*0010*/ 	.word	0x00000000
	.align		4
        /*0014*/ 	.word	0xfffffffd
	.align		4
        /*0018*/ 	.word	0x00000000
	.align		4
        /*001c*/ 	.word	0xfffffffc


//--------------------- .nv.constant4             --------------------------
	.section	.nv.constant4,"a",@progbits
	.align	8
	.align		8
.nv.constant4:
        /*0000*/ 	.dword	_ZN71_INTERNAL_6502cf3d_35_flash_fwd_hdim64_fp16_paged_sm80_cu_f3e6f9ee_35784cuda3std3__45__cpo5beginE
	.align		8
        /*0008*/ 	.dword	_ZN71_INTERNAL_6502cf3d_35_flash_fwd_hdim64_fp16_paged_sm80_cu_f3e6f9ee_35784cuda3std3__45__cpo3endE
	.align		8
        /*0010*/ 	.dword	_ZN71_INTERNAL_6502cf3d_35_flash_fwd_hdim64_fp16_paged_sm80_cu_f3e6f9ee_35784cuda3std3__45__cpo6cbeginE
	.align		8
        /*0018*/ 	.dword	_ZN71_INTERNAL_6502cf3d_35_flash_fwd_hdim64_fp16_paged_sm80_cu_f3e6f9ee_35784cuda3std3__45__cpo4cendE
	.align		8
        /*0020*/ 	.dword	_ZN71_INTERNAL_6502cf3d_35_flash_fwd_hdim64_fp16_paged_sm80_cu_f3e6f9ee_35784cuda3std3__473_GLOBAL__N__6502cf3d_35_flash_fwd_hdim64_fp16_paged_sm80_cu_f3e6f9ee_35786ignoreE
	.align		8
        /*0028*/ 	.dword	_ZN71_INTERNAL_6502cf3d_35_flash_fwd_hdim64_fp16_paged_sm80_cu_f3e6f9ee_35784cuda3std3__419piecewise_constructE
	.align		8
        /*0030*/ 	.dword	_ZN71_INTERNAL_6502cf3d_35_flash_fwd_hdim64_fp16_paged_sm80_cu_f3e6f9ee_35784cuda3std3__48in_placeE
	.align		8
        /*0038*/ 	.dword	_ZN71_INTERNAL_6502cf3d_35_flash_fwd_hdim64_fp16_paged_sm80_cu_f3e6f9ee_35784cuda3std6ranges3__45__cpo4swapE
	.align		8
        /*0040*/ 	.dword	_ZN71_INTERNAL_6502cf3d_35_flash_fwd_hdim64_fp16_paged_sm80_cu_f3e6f9ee_35784cuda3std6ranges3__45__cpo9iter_moveE
	.align		8
        /*0048*/ 	.dword	_ZN71_INTERNAL_6502cf3d_35_flash_fwd_hdim64_fp16_paged_sm80_cu_f3e6f9ee_35784cute7productE
	.align		8
        /*0050*/ 	.dword	_ZN71_INTERNAL_6502cf3d_35_flash_fwd_hdim64_fp16_paged_sm80_cu_f3e6f9ee_35784cute1_E


//--------------------- .text._ZN7cutlass13device_kernelIN5flash19enable_sm80_to_sm89INS1_16FlashAttnFwdSm80INS1_25CollectiveMainloopFwdSm80ILi4ELi1ELb0EN4cute5tupleIJNS5_1CILi128EEENS7_ILi112EEENS7_ILi64EEEEEELi64ENS_6half_tEfNS_4arch4Sm80ELb0ELb0ELb0ELb0ELb1ELb0ELb1ELb0EEENS1_21CollectiveEpilogueFwdINS6_IJS8_SA_S9_EEENS6_IJNS7_ILi1EEESI_SI_EEESC_SE_Li128ELb0ELb1ELb0ELb0EEENS1_19SingleTileSchedulerILb0ELb0ELb1ELi128EEEEEEEEEvNT_6ParamsE --------------------------
	.section	.text._ZN7cutlass13device_kernelIN5flash19enable_sm80_to_sm89INS1_16FlashAttnFwdSm80INS1_25CollectiveMainloopFwdSm80ILi4ELi1ELb0EN4cute5tupleIJNS5_1CILi128EEENS7_ILi112EEENS7_ILi64EEEEEELi64ENS_6half_tEfNS_4arch4Sm80ELb0ELb0ELb0ELb0ELb1ELb0ELb1ELb0EEENS1_21CollectiveEpilogueFwdINS6_IJS8_SA_S9_EEENS6_IJNS7_ILi1EEESI_SI_EEESC_SE_Li128ELb0ELb1ELb0ELb0EEENS1_19SingleTileSchedulerILb0ELb0ELb1ELi128EEEEEEEEEvNT_6ParamsE,"ax",@progbits
	.align	128
.text._ZN7cutlass13device_kernelIN5flash19enable_sm80_to_sm89INS1_16FlashAttnFwdSm80INS1_25CollectiveMainloopFwdSm80ILi4ELi1ELb0EN4cute5tupleIJNS5_1CILi128EEENS7_ILi112EEENS7_ILi64EEEEEELi64ENS_6half_tEfNS_4arch4Sm80ELb0ELb0ELb0ELb0ELb1ELb0ELb1ELb0EEENS1_21CollectiveEpilogueFwdINS6_IJS8_SA_S9_EEENS6_IJNS7_ILi1EEESI_SI_EEESC_SE_Li128ELb0ELb1ELb0ELb0EEENS1_19SingleTileSchedulerILb0ELb0ELb1ELi128EEEEEEEEEvNT_6ParamsE:
        .type           _ZN7cutlass13device_kernelIN5flash19enable_sm80_to_sm89INS1_16FlashAttnFwdSm80INS1_25CollectiveMainloopFwdSm80ILi4ELi1ELb0EN4cute5tupleIJNS5_1CILi128EEENS7_ILi112EEENS7_ILi64EEEEEELi64ENS_6half_tEfNS_4arch4Sm80ELb0ELb0ELb0ELb0ELb1ELb0ELb1ELb0EEENS1_21CollectiveEpilogueFwdINS6_IJS8_SA_S9_EEENS6_IJNS7_ILi1EEESI_SI_EEESC_SE_Li128ELb0ELb1ELb0ELb0EEENS1_19SingleTileSchedulerILb0ELb0ELb1ELi128EEEEEEEEEvNT_6ParamsE,@function
        .size           _ZN7cutlass13device_kernelIN5flash19enable_sm80_to_sm89INS1_16FlashAttnFwdSm80INS1_25CollectiveMainloopFwdSm80ILi4ELi1ELb0EN4cute5tupleIJNS5_1CILi128EEENS7_ILi112EEENS7_ILi64EEEEEELi64ENS_6half_tEfNS_4arch4Sm80ELb0ELb0ELb0ELb0ELb1ELb0ELb1ELb0EEENS1_21CollectiveEpilogueFwdINS6_IJS8_SA_S9_EEENS6_IJNS7_ILi1EEESI_SI_EEESC_SE_Li128ELb0ELb1ELb0ELb0EEENS1_19SingleTileSchedulerILb0ELb0ELb1ELi128EEEEEEEEEvNT_6ParamsE,(.L_x_9 - _ZN7cutlass13device_kernelIN5flash19enable_sm80_to_sm89INS1_16FlashAttnFwdSm80INS1_25CollectiveMainloopFwdSm80ILi4ELi1ELb0EN4cute5tupleIJNS5_1CILi128EEENS7_ILi112EEENS7_ILi64EEEEEELi64ENS_6half_tEfNS_4arch4Sm80ELb0ELb0ELb0ELb0ELb1ELb0ELb1ELb0EEENS1_21CollectiveEpilogueFwdINS6_IJS8_SA_S9_EEENS6_IJNS7_ILi1EEESI_SI_EEESC_SE_Li128ELb0ELb1ELb0ELb0EEENS1_19SingleTileSchedulerILb0ELb0ELb1ELi128EEEEEEEEEvNT_6ParamsE)
        .other          _ZN7cutlass13device_kernelIN5flash19enable_sm80_to_sm89INS1_16FlashAttnFwdSm80INS1_25CollectiveMainloopFwdSm80ILi4ELi1ELb0EN4cute5tupleIJNS5_1CILi128EEENS7_ILi112EEENS7_ILi64EEEEEELi64ENS_6half_tEfNS_4arch4Sm80ELb0ELb0ELb0ELb0ELb1ELb0ELb1ELb0EEENS1_21CollectiveEpilogueFwdINS6_IJS8_SA_S9_EEENS6_IJNS7_ILi1EEESI_SI_EEESC_SE_Li128ELb0ELb1ELb0ELb0EEENS1_19SingleTileSchedulerILb0ELb0ELb1ELi128EEEEEEEEEvNT_6ParamsE,@"STO_CUDA_ENTRY STV_DEFAULT"
_ZN7cutlass13device_kernelIN5flash19enable_sm80_to_sm89INS1_16FlashAttnFwdSm80INS1_25CollectiveMainloopFwdSm80ILi4ELi1ELb0EN4cute5tupleIJNS5_1CILi128EEENS7_ILi112EEENS7_ILi64EEEEEELi64ENS_6half_tEfNS_4arch4Sm80ELb0ELb0ELb0ELb0ELb1ELb0ELb1ELb0EEENS1_21CollectiveEpilogueFwdINS6_IJS8_SA_S9_EEENS6_IJNS7_ILi1EEESI_SI_EEESC_SE_Li128ELb0ELb1ELb0ELb0EEENS1_19SingleTileSchedulerILb0ELb0ELb1ELi128EEEEEEEEEvNT_6ParamsE:
[----:B------:R-:W-:Y:S01]  /*0000*/  LDC R1, c[0x0][0x37c] ;  /* 0x0000df00ff017b82 */ /* 0x000fe20000000800 */
[----:B------:R-:W-:Y:S05]  /*0010*/  EXIT ;  /* 0x000000000000794d */ /* 0x000fea0003800000 */
.L_x_0:
[----:B------:R-:W-:-:S00]  /*0020*/  BRA `(.L_x_0) ;  /* 0xfffffffc00fc7947 */ /* 0x000fc0000383ffff */
[----:B------:R-:W-:-:S00]  /*0030*/  NOP ;  /* 0x0000000000007918 */ /* 0x000fc00000000000 */
        /* <DEDUP_REMOVED lines=12> */
.L_x_9:


//--------------------- .text._ZN7cutlass13device_kernelIN5flash19enable_sm80_to_sm89INS1_16FlashAttnFwdSm80INS1_25CollectiveMainloopFwdSm80ILi4ELi1ELb0EN4cute5tupleIJNS5_1CILi128EEENS7_ILi112EEENS7_ILi64EEEEEELi64ENS_6half_tEfNS_4arch4Sm80ELb0ELb0ELb0ELb1ELb1ELb0ELb1ELb0EEENS1_21CollectiveEpilogueFwdINS6_IJS8_SA_S9_EEENS6_IJNS7_ILi1EEESI_SI_EEESC_SE_Li128ELb1ELb1ELb0ELb0EEENS1_19SingleTileSchedulerILb1ELb0ELb1ELi128EEEEEEEEEvNT_6ParamsE --------------------------
	.section	.text._ZN7cutlass13device_kernelIN5flash19enable_sm80_to_sm89INS1_16FlashAttnFwdSm80INS1_25CollectiveMainloopFwdSm80ILi4ELi1ELb0EN4cute5tupleIJNS5_1CILi128EEENS7_ILi112EEENS7_ILi64EEEEEELi64ENS_6half_tEfNS_4arch4Sm80ELb0ELb0ELb0ELb1ELb1ELb0ELb1ELb0EEENS1_21CollectiveEpilogueFwdINS6_IJS8_SA_S9_EEENS6_IJNS7_ILi1EEESI_SI_EEESC_SE_Li128ELb1ELb1ELb0ELb0EEENS1_19SingleTileSchedulerILb1ELb0ELb1ELi128EEEEEEEEEvNT_6ParamsE,"ax",@progbits
	.align	128
.text._ZN7cutlass13device_kernelIN5flash19enable_sm80_to_sm89INS1_16FlashAttnFwdSm80INS1_25CollectiveMainloopFwdSm80ILi4ELi1ELb0EN4cute5tupleIJNS5_1CILi128EEENS7_ILi112EEENS7_ILi64EEEEEELi64ENS_6half_tEfNS_4arch4Sm80ELb0ELb0ELb0ELb1ELb1ELb0ELb1ELb0EEENS1_21CollectiveEpilogueFwdINS6_IJS8_SA_S9_EEENS6_IJNS7_ILi1EEESI_SI_EEESC_SE_Li128ELb1ELb1ELb0ELb0EEENS1_19SingleTileSchedulerILb1ELb0ELb1ELi128EEEEEEEEEvNT_6ParamsE:
        .type           _ZN7cutlass13device_kernelIN5flash19enable_sm80_to_sm89INS1_16FlashAttnFwdSm80INS1_25CollectiveMainloopFwdSm80ILi4ELi1ELb0EN4cute5tupleIJNS5_1CILi128EEENS7_ILi112EEENS7_ILi64EEEEEELi64ENS_6half_tEfNS_4arch4Sm80ELb0ELb0ELb0ELb1ELb1ELb0ELb1ELb0EEENS1_21CollectiveEpilogueFwdINS6_IJS8_SA_S9_EEENS6_IJNS7_ILi1EEESI_SI_EEESC_SE_Li128ELb1ELb1ELb0ELb0EEENS1_19SingleTileSchedulerILb1ELb0ELb1ELi128EEEEEEEEEvNT_6ParamsE,@function
        .size           _ZN7cutlass13device_kernelIN5flash19enable_sm80_to_sm89INS1_16FlashAttnFwdSm80INS1_25CollectiveMainloopFwdSm80ILi4ELi1ELb0EN4cute5tupleIJNS5_1CILi128EEENS7_ILi112EEENS7_ILi64EEEEEELi64ENS_6half_tEfNS_4arch4Sm80ELb0ELb0ELb0ELb1ELb1ELb0ELb1ELb0EEENS1_21CollectiveEpilogueFwdINS6_IJS8_SA_S9_EEENS6_IJNS7_ILi1EEESI_SI_EEESC_SE_Li128ELb1ELb1ELb0ELb0EEENS1_19SingleTileSchedulerILb1ELb0ELb1ELi128EEEEEEEEEvNT_6ParamsE,(.L_x_10 - _ZN7cutlass13device_kernelIN5flash19enable_sm80_to_sm89INS1_16FlashAttnFwdSm80INS1_25CollectiveMainloopFwdSm80ILi4ELi1ELb0EN4cute5tupleIJNS5_1CILi128EEENS7_ILi112EEENS7_ILi64EEEEEELi64ENS_6half_tEfNS_4arch4Sm80ELb0ELb0ELb0ELb1ELb1ELb0ELb1ELb0EEENS1_21CollectiveEpilogueFwdINS6_IJS8_SA_S9_EEENS6_IJNS7_ILi1EEESI_SI_EEESC_SE_Li128ELb1ELb1ELb0ELb0EEENS1_19SingleTileSchedulerILb1ELb0ELb1ELi128EEEEEEEEEvNT_6ParamsE)
        .other          _ZN7cutlass13device_kernelIN5flash19enable_sm80_to_sm89INS1_16FlashAttnFwdSm80INS1_25CollectiveMainloopFwdSm80ILi4ELi1ELb0EN4cute5tupleIJNS5_1CILi128EEENS7_ILi112EEENS7_ILi64EEEEEELi64ENS_6half_tEfNS_4arch4Sm80ELb0ELb0ELb0ELb1ELb1ELb0ELb1ELb0EEENS1_21CollectiveEpilogueFwdINS6_IJS8_SA_S9_EEENS6_IJNS7_ILi1EEESI_SI_EEESC_SE_Li128ELb1ELb1ELb0ELb0EEENS1_19SingleTileSchedulerILb1ELb0ELb1ELi128EEEEEEEEEvNT_6ParamsE,@"STO_CUDA_ENTRY STV_DEFAULT"
_ZN7cutlass13device_kernelIN5flash19enable_sm80_to_sm89INS1_16FlashAttnFwdSm80INS1_25CollectiveMainloopFwdSm80ILi4ELi1ELb0EN4cute5tupleIJNS5_1CILi128EEENS7_ILi112EEENS7_ILi64EEEEEELi64ENS_6half_tEfNS_4arch4Sm80ELb0ELb0ELb0ELb1ELb1ELb0ELb1ELb0EEENS1_21CollectiveEpilogueFwdINS6_IJS8_SA_S9_EEENS6_IJNS7_ILi1EEESI_SI_EEESC_SE_Li128ELb1ELb1ELb0ELb0EEENS1_19SingleTileSchedulerILb1ELb0ELb1ELi128EEEEEEEEEvNT_6ParamsE:
[----:B------:R-:W-:Y:S01]  /*0000*/  LDC R1, c[0x0][0x37c] ;  /* 0x0000df00ff017b82 */ /* 0x000fe20000000800 */
[----:B------:R-:W-:Y:S05]  /*0010*/  EXIT ;  /* 0x000000000000794d */ /* 0x000fea0003800000 */
.L_x_1:
        /* <DEDUP_REMOVED lines=14> */
.L_x_10:


//--------------------- .text._ZN7cutlass13device_kernelIN5flash19enable_sm80_to_sm89INS1_16FlashAttnFwdSm80INS1_25CollectiveMainloopFwdSm80ILi4ELi1ELb0EN4cute5tupleIJNS5_1CILi128EEENS7_ILi112EEENS7_ILi64EEEEEELi64ENS_6half_tEfNS_4arch4Sm80ELb0ELb0ELb0ELb1ELb1ELb1ELb1ELb0EEENS1_21CollectiveEpilogueFwdINS6_IJS8_SA_S9_EEENS6_IJNS7_ILi1EEESI_SI_EEESC_SE_Li128ELb1ELb1ELb0ELb0EEENS1_19SingleTileSchedulerILb1ELb0ELb1ELi128EEEEEEEEEvNT_6ParamsE --------------------------
	.section	.text._ZN7cutlass13device_kernelIN5flash19enable_sm80_to_sm89INS1_16FlashAttnFwdSm80INS1_25CollectiveMainloopFwdSm80ILi4ELi1ELb0EN4cute5tupleIJNS5_1CILi128EEENS7_ILi112EEENS7_ILi64EEEEEELi64ENS_6half_tEfNS_4arch4Sm80ELb0ELb0ELb0ELb1ELb1ELb1ELb1ELb0EEENS1_21CollectiveEpilogueFwdINS6_IJS8_SA_S9_EEENS6_IJNS7_ILi1EEESI_SI_EEESC_SE_Li128ELb1ELb1ELb0ELb0EEENS1_19SingleTileSchedulerILb1ELb0ELb1ELi128EEEEEEEEEvNT_6ParamsE,"ax",@progbits
	.align	128
.text._ZN7cutlass13device_kernelIN5flash19enable_sm80_to_sm89INS1_16FlashAttnFwdSm80INS1_25CollectiveMainloopFwdSm80ILi4ELi1ELb0EN4cute5tupleIJNS5_1CILi128EEENS7_ILi112EEENS7_ILi64EEEEEELi64ENS_6half_tEfNS_4arch4Sm80ELb0ELb0ELb0ELb1ELb1ELb1ELb1ELb0EEENS1_21CollectiveEpilogueFwdINS6_IJS8_SA_S9_EEENS6_IJNS7_ILi1EEESI_SI_EEESC_SE_Li128ELb1ELb1ELb0ELb0EEENS1_19SingleTileSchedulerILb1ELb0ELb1ELi128EEEEEEEEEvNT_6ParamsE:
        .type           _ZN7cutlass13device_kernelIN5flash19enable_sm80_to_sm89INS1_16FlashAttnFwdSm80INS1_25CollectiveMainloopFwdSm80ILi4ELi1ELb0EN4cute5tupleIJNS5_1CILi128EEENS7_ILi112EEENS7_ILi64EEEEEELi64ENS_6half_tEfNS_4arch4Sm80ELb0ELb0ELb0ELb1ELb1ELb1ELb1ELb0EEENS1_21CollectiveEpilogueFwdINS6_IJS8_SA_S9_EEENS6_IJNS7_ILi1EEESI_SI_EEESC_SE_Li128ELb1ELb1ELb0ELb0EEENS1_19SingleTileSchedulerILb1ELb0ELb1ELi128EEEEEEEEEvNT_6ParamsE,@function
        .size           _ZN7cutlass13device_kernelIN5flash19enable_sm80_to_sm89INS1_16FlashAttnFwdSm80INS1_25CollectiveMainloopFwdSm80ILi4ELi1ELb0EN4cute5tupleIJNS5_1CILi128EEENS7_ILi112EEENS7_ILi64EEEEEELi64ENS_6half_tEfNS_4arch4Sm80ELb0ELb0ELb0ELb1ELb1ELb1ELb1ELb0EEENS1_21CollectiveEpilogueFwdINS6_IJS8_SA_S9_EEENS6_IJNS7_ILi1EEESI_SI_EEESC_SE_Li128ELb1ELb1ELb0ELb0EEENS1_19SingleTileSchedulerILb1ELb0ELb1ELi128EEEEEEEEEvNT_6ParamsE,(.L_x_11 - _ZN7cutlass13device_kernelIN5flash19enable_sm80_to_sm89INS1_16FlashAttnFwdSm80INS1_25CollectiveMainloopFwdSm80ILi4ELi1ELb0EN4cute5tupleIJNS5_1CILi128EEENS7_ILi112EEENS7_ILi64EEEEEELi64ENS_6half_tEfNS_4arch4Sm80ELb0ELb0ELb0ELb1ELb1ELb1ELb1ELb0EEENS1_21CollectiveEpilogueFwdINS6_IJS8_SA_S9_EEENS6_IJNS7_ILi1EEESI_SI_EEESC_SE_Li128ELb1ELb1ELb0ELb0EEENS1_19SingleTileSchedulerILb1ELb0ELb1ELi128EEEEEEEEEvNT_6ParamsE)
        .other          _ZN7cutlass13device_kernelIN5flash19enable_sm80_to_sm89INS1_16FlashAttnFwdSm80INS1_25CollectiveMainloopFwdSm80ILi4ELi1ELb0EN4cute5tupleIJNS5_1CILi128EEENS7_ILi112EEENS7_ILi64EEEEEELi64ENS_6half_tEfNS_4arch4Sm80ELb0ELb0ELb0ELb1ELb1ELb1ELb1ELb0EEENS1_21CollectiveEpilogueFwdINS6_IJS8_SA_S9_EEENS6_IJNS7_ILi1EEESI_SI_EEESC_SE_Li128ELb1ELb1ELb0ELb0EEENS1_19SingleTileSchedulerILb1ELb0ELb1ELi128EEEEEEEEEvNT_6ParamsE,@"STO_CUDA_ENTRY STV_DEFAULT"
_ZN7cutlass13device_kernelIN5flash19enable_sm80_to_sm89INS1_16FlashAttnFwdSm80INS1_25CollectiveMainloopFwdSm80ILi4ELi1ELb0EN4cute5tupleIJNS5_1CILi128EEENS7_ILi112EEENS7_ILi64EEEEEELi64ENS_6half_tEfNS_4arch4Sm80ELb0ELb0ELb0ELb1ELb1ELb1ELb1ELb0EEENS1_21CollectiveEpilogueFwdINS6_IJS8_SA_S9_EEENS6_IJNS7_ILi1EEESI_SI_EEESC_SE_Li128ELb1ELb1ELb0ELb0EEENS1_19SingleTileSchedulerILb1ELb0ELb1ELi128EEEEEEEEEvNT_6ParamsE:
[----:B------:R-:W-:Y:S01]  /*0000*/  LDC R1, c[0x0][0x37c] ;  /* 0x0000df00ff017b82 */ /* 0x000fe20000000800 */
[----:B------:R-:W-:Y:S05]  /*0010*/  EXIT ;  /* 0x000000000000794d */ /* 0x000fea0003800000 */
.L_x_2:
        /* <DEDUP_REMOVED lines=14> */
.L_x_11:


//--------------------- .text._ZN7cutlass13device_kernelIN5flash19enable_sm80_to_sm89INS1_16FlashAttnFwdSm80INS1_25CollectiveMainloopFwdSm80ILi4ELi1ELb0EN4cute5tupleIJNS5_1CILi128EEENS7_ILi96EEENS7_ILi64EEEEEELi64ENS_6half_tEfNS_4arch4Sm80ELb0ELb1ELb0ELb0ELb1ELb0ELb1ELb0EEENS1_21CollectiveEpilogueFwdINS6_IJS8_SA_S9_EEENS6_IJNS7_ILi1EEESI_SI_EEESC_SE_Li128ELb0ELb1ELb0ELb0EEENS1_19SingleTileSchedulerILb0ELb0ELb1ELi128EEEEEEEEEvNT_6ParamsE --------------------------
	.section	.text._ZN7cutlass13device_kernelIN5flash19enable_sm80_to_sm89INS1_16FlashAttnFwdSm80INS1_25CollectiveMainloopFwdSm80ILi4ELi1ELb0EN4cute5tupleIJNS5_1CILi128EEENS7_ILi96EEENS7_ILi64EEEEEELi64ENS_6half_tEfNS_4arch4Sm80ELb0ELb1ELb0ELb0ELb1ELb0ELb1ELb0EEENS1_21CollectiveEpilogueFwdINS6_IJS8_SA_S9_EEENS6_IJNS7_ILi1EEESI_SI_EEESC_SE_Li128ELb0ELb1ELb0ELb0EEENS1_19SingleTileSchedulerILb0ELb0ELb1ELi128EEEEEEEEEvNT_6ParamsE,"ax",@progbits
	.align	128
.text._ZN7cutlass13device_kernelIN5flash19enable_sm80_to_sm89INS1_16FlashAttnFwdSm80INS1_25CollectiveMainloopFwdSm80ILi4ELi1ELb0EN4cute5tupleIJNS5_1CILi128EEENS7_ILi96EEENS7_ILi64EEEEEELi64ENS_6half_tEfNS_4arch4Sm80ELb0ELb1ELb0ELb0ELb1ELb0ELb1ELb0EEENS1_21CollectiveEpilogueFwdINS6_IJS8_SA_S9_EEENS6_IJNS7_ILi1EEESI_SI_EEESC_SE_Li128ELb0ELb1ELb0ELb0EEENS1_19SingleTileSchedulerILb0ELb0ELb1ELi128EEEEEEEEEvNT_6ParamsE:
        .type           _ZN7cutlass13device_kernelIN5flash19enable_sm80_to_sm89INS1_16FlashAttnFwdSm80INS1_25CollectiveMainloopFwdSm80ILi4ELi1ELb0EN4cute5tupleIJNS5_1CILi128EEENS7_ILi96EEENS7_ILi64EEEEEELi64ENS_6half_tEfNS_4arch4Sm80ELb0ELb1ELb0ELb0ELb1ELb0ELb1ELb0EEENS1_21CollectiveEpilogueFwdINS6_IJS8_SA_S9_EEENS6_IJNS7_ILi1EEESI_SI_EEESC_SE_Li128ELb0ELb1ELb0ELb0EEENS1_19SingleTileSchedulerILb0ELb0ELb1ELi128EEEEEEEEEvNT_6ParamsE,@function
        .size           _ZN7cutlass13device_kernelIN5flash19enable_sm80_to_sm89INS1_16FlashAttnFwdSm80INS1_25CollectiveMainloopFwdSm80ILi4ELi1ELb0EN4cute5tupleIJNS5_1CILi128EEENS7_ILi96EEENS7_ILi64EEEEEELi64ENS_6half_tEfNS_4arch4Sm80ELb0ELb1ELb0ELb0ELb1ELb0ELb1ELb0EEENS1_21CollectiveEpilogueFwdINS6_IJS8_SA_S9_EEENS6_IJNS7_ILi1EEESI_SI_EEESC_SE_Li128ELb0ELb1ELb0ELb0EEENS1_19SingleTileSchedulerILb0ELb0ELb1ELi128EEEEEEEEEvNT_6ParamsE,(.L_x_12 - _ZN7cutlass13device_kernelIN5flash19enable_sm80_to_sm89INS1_16FlashAttnFwdSm80INS1_25CollectiveMainloopFwdSm80ILi4ELi1ELb0EN4cute5tupleIJNS5_1CILi128EEENS7_ILi96EEENS7_ILi64EEEEEELi64ENS_6half_tEfNS_4arch4Sm80ELb0ELb1ELb0ELb0ELb1ELb0ELb1ELb0EEENS1_21CollectiveEpilogueFwdINS6_IJS8_SA_S9_EEENS6_IJNS7_ILi1EEESI_SI_EEESC_SE_Li128ELb0ELb1ELb0ELb0EEENS1_19SingleTileSchedulerILb0ELb0ELb1ELi128EEEEEEEEEvNT_6ParamsE)
        .other          _ZN7cutlass13device_kernelIN5flash19enable_sm80_to_sm89INS1_16FlashAttnFwdSm80INS1_25CollectiveMainloopFwdSm80ILi4ELi1ELb0EN4cute5tupleIJNS5_1CILi128EEENS7_ILi96EEENS7_ILi64EEEEEELi64ENS_6half_tEfNS_4arch4Sm80ELb0ELb1ELb0ELb0ELb1ELb0ELb1ELb0EEENS1_21CollectiveEpilogueFwdINS6_IJS8_SA_S9_EEENS6_IJNS7_ILi1EEESI_SI_EEESC_SE_Li128ELb0ELb1ELb0ELb0EEENS1_19SingleTileSchedulerILb0ELb0ELb1ELi128EEEEEEEEEvNT_6ParamsE,@"STO_CUDA_ENTRY STV_DEFAULT"
_ZN7cutlass13device_kernelIN5flash19enable_sm80_to_sm89INS1_16FlashAttnFwdSm80INS1_25CollectiveMainloopFwdSm80ILi4ELi1ELb0EN4cute5tupleIJNS5_1CILi128EEENS7_ILi96EEENS7_ILi64EEEEEELi64ENS_6half_tEfNS_4arch4Sm80ELb0ELb1ELb0ELb0ELb1ELb0ELb1ELb0EEENS1_21CollectiveEpilogueFwdINS6_IJS8_SA_S9_EEENS6_IJNS7_ILi1EEESI_SI_EEESC_SE_Li128ELb0ELb1ELb0ELb0EEENS1_19SingleTileSchedulerILb0ELb0ELb1ELi128EEEEEEEEEvNT_6ParamsE:
[----:B------:R-:W-:Y:S01]  /*0000*/  LDC R1, c[0x0][0x37c] ;  /* 0x0000df00ff017b82 */ /* 0x000fe20000000800 */
[----:B------:R-:W-:Y:S05]  /*0010*/  EXIT ;  /* 0x000000000000794d */ /* 0x000fea0003800000 */
.L_x_3:
        /* <DEDUP_REMOVED lines=14> */
.L_x_12:


//--------------------- .text._ZN7cutlass13device_kernelIN5flash19enable_sm80_to_sm89INS1_16FlashAttnFwdSm80INS1_25CollectiveMainloopFwdSm80ILi4ELi1ELb0EN4cute5tupleIJNS5_1CILi128EEENS7_ILi96EEENS7_ILi64EEEEEELi64ENS_6half_tEfNS_4arch4Sm80ELb0ELb1ELb0ELb1ELb1ELb0ELb1ELb0EEENS1_21CollectiveEpilogueFwdINS6_IJS8_SA_S9_EEENS6_IJNS7_ILi1EEESI_SI_EEESC_SE_Li128ELb1ELb1ELb0ELb0EEENS1_19SingleTileSchedulerILb1ELb0ELb1ELi128EEEEEEEEEvNT_6ParamsE --------------------------
	.section	.text._ZN7cutlass13device_kernelIN5flash19enable_sm80_to_sm89INS1_16FlashAttnFwdSm80INS1_25CollectiveMainloopFwdSm80ILi4ELi1ELb0EN4cute5tupleIJNS5_1CILi128EEENS7_ILi96EEENS7_ILi64EEEEEELi64ENS_6half_tEfNS_4arch4Sm80ELb0ELb1ELb0ELb1ELb1ELb0ELb1ELb0EEENS1_21CollectiveEpilogueFwdINS6_IJS8_SA_S9_EEENS6_IJNS7_ILi1EEESI_SI_EEESC_SE_Li128ELb1ELb1ELb0ELb0EEENS1_19SingleTileSchedulerILb1ELb0ELb1ELi128EEEEEEEEEvNT_6ParamsE,"ax",@progbits
	.align	128
.text._ZN7cutlass13device_kernelIN5flash19enable_sm80_to_sm89INS1_16FlashAttnFwdSm80INS1_25CollectiveMainloopFwdSm80ILi4ELi1ELb0EN4cute5tupleIJNS5_1CILi128EEENS7_ILi96EEENS7_ILi64EEEEEELi64ENS_6half_tEfNS_4arch4Sm80ELb0ELb1ELb0ELb1ELb1ELb0ELb1ELb0EEENS1_21CollectiveEpilogueFwdINS6_IJS8_SA_S9_EEENS6_IJNS7_ILi1EEESI_SI_EEESC_SE_Li128ELb1ELb1ELb0ELb0EEENS1_19SingleTileSchedulerILb1ELb0ELb1ELi128EEEEEEEEEvNT_6ParamsE:
        .type           _ZN7cutlass13device_kernelIN5flash19enable_sm80_to_sm89INS1_16FlashAttnFwdSm80INS1_25CollectiveMainloopFwdSm80ILi4ELi1ELb0EN4cute5tupleIJNS5_1CILi128EEENS7_ILi96EEENS7_ILi64EEEEEELi64ENS_6half_tEfNS_4arch4Sm80ELb0ELb1ELb0ELb1ELb1ELb0ELb1ELb0EEENS1_21CollectiveEpilogueFwdINS6_IJS8_SA_S9_EEENS6_IJNS7_ILi1EEESI_SI_EEESC_SE_Li128ELb1ELb1ELb0ELb0EEENS1_19SingleTileSchedulerILb1ELb0ELb1ELi128EEEEEEEEEvNT_6ParamsE,@function
        .size           _ZN7cutlass13device_kernelIN5flash19enable_sm80_to_sm89INS1_16FlashAttnFwdSm80INS1_25CollectiveMainloopFwdSm80ILi4ELi1ELb0EN4cute5tupleIJNS5_1CILi128EEENS7_ILi96EEENS7_ILi64EEEEEELi64ENS_6half_tEfNS_4arch4Sm80ELb0ELb1ELb0ELb1ELb1ELb0ELb1ELb0EEENS1_21CollectiveEpilogueFwdINS6_IJS8_SA_S9_EEENS6_IJNS7_ILi1EEESI_SI_EEESC_SE_Li128ELb1ELb1ELb0ELb0EEENS1_19SingleTileSchedulerILb1ELb0ELb1ELi128EEEEEEEEEvNT_6ParamsE,(.L_x_13 - _ZN7cutlass13device_kernelIN5flash19enable_sm80_to_sm89INS1_16FlashAttnFwdSm80INS1_25CollectiveMainloopFwdSm80ILi4ELi1ELb0EN4cute5tupleIJNS5_1CILi128EEENS7_ILi96EEENS7_ILi64EEEEEELi64ENS_6half_tEfNS_4arch4Sm80ELb0ELb1ELb0ELb1ELb1ELb0ELb1ELb0EEENS1_21CollectiveEpilogueFwdINS6_IJS8_SA_S9_EEENS6_IJNS7_ILi1EEESI_SI_EEESC_SE_Li128ELb1ELb1ELb0ELb0EEENS1_19SingleTileSchedulerILb1ELb0ELb1ELi128EEEEEEEEEvNT_6ParamsE)
        .other          _ZN7cutlass13device_kernelIN5flash19enable_sm80_to_sm89INS1_16FlashAttnFwdSm80INS1_25CollectiveMainloopFwdSm80ILi4ELi1ELb0EN4cute5tupleIJNS5_1CILi128EEENS7_ILi96EEENS7_ILi64EEEEEELi64ENS_6half_tEfNS_4arch4Sm80ELb0ELb1ELb0ELb1ELb1ELb0ELb1ELb0EEENS1_21CollectiveEpilogueFwdINS6_IJS8_SA_S9_EEENS6_IJNS7_ILi1EEESI_SI_EEESC_SE_Li128ELb1ELb1ELb0ELb0EEENS1_19SingleTileSchedulerILb1ELb0ELb1ELi128EEEEEEEEEvNT_6ParamsE,@"STO_CUDA_ENTRY STV_DEFAULT"
_ZN7cutlass13device_kernelIN5flash19enable_sm80_to_sm89INS1_16FlashAttnFwdSm80INS1_25CollectiveMainloopFwdSm80ILi4ELi1ELb0EN4cute5tupleIJNS5_1CILi128EEENS7_ILi96EEENS7_ILi64EEEEEELi64ENS_6half_tEfNS_4arch4Sm80ELb0ELb1ELb0ELb1ELb1ELb0ELb1ELb0EEENS1_21CollectiveEpilogueFwdINS6_IJS8_SA_S9_EEENS6_IJNS7_ILi1EEESI_SI_EEESC_SE_Li128ELb1ELb1ELb0ELb0EEENS1_19SingleTileSchedulerILb1ELb0ELb1ELi128EEEEEEEEEvNT_6ParamsE:
[----:B------:R-:W-:Y:S01]  /*0000*/  LDC R1, c[0x0][0x37c] ;  /* 0x0000df00ff017b82 */ /* 0x000fe20000000800 */
[----:B------:R-:W-:Y:S05]  /*0010*/  EXIT ;  /* 0x000000000000794d */ /* 0x000fea0003800000 */
.L_x_4:
        /* <DEDUP_REMOVED lines=14> */
.L_x_13:


//--------------------- .text._ZN7cutlass13device_kernelIN5flash19enable_sm80_to_sm89INS1_16FlashAttnFwdSm80INS1_25CollectiveMainloopFwdSm80ILi4ELi1ELb0EN4cute5tupleIJNS5_1CILi128EEENS7_ILi96EEENS7_ILi64EEEEEELi64ENS_6half_tEfNS_4arch4Sm80ELb0ELb1ELb0ELb1ELb1ELb1ELb1ELb0EEENS1_21CollectiveEpilogueFwdINS6_IJS8_SA_S9_EEENS6_IJNS7_ILi1EEESI_SI_EEESC_SE_Li128ELb1ELb1ELb0ELb0EEENS1_19SingleTileSchedulerILb1ELb0ELb1ELi128EEEEEEEEEvNT_6ParamsE --------------------------
	.section	.text._ZN7cutlass13device_kernelIN5flash19enable_sm80_to_sm89INS1_16FlashAttnFwdSm80INS1_25CollectiveMainloopFwdSm80ILi4ELi1ELb0EN4cute5tupleIJNS5_1CILi128EEENS7_ILi96EEENS7_ILi64EEEEEELi64ENS_6half_tEfNS_4arch4Sm80ELb0ELb1ELb0ELb1ELb1ELb1ELb1ELb0EEENS1_21CollectiveEpilogueFwdINS6_IJS8_SA_S9_EEENS6_IJNS7_ILi1EEESI_SI_EEESC_SE_Li128ELb1ELb1ELb0ELb0EEENS1_19SingleTileSchedulerILb1ELb0ELb1ELi128EEEEEEEEEvNT_6ParamsE,"ax",@progbits
	.align	128
.text._ZN7cutlass13device_kernelIN5flash19enable_sm80_to_sm89INS1_16FlashAttnFwdSm80INS1_25CollectiveMainloopFwdSm80ILi4ELi1ELb0EN4cute5tupleIJNS5_1CILi128EEENS7_ILi96EEENS7_ILi64EEEEEELi64ENS_6half_tEfNS_4arch4Sm80ELb0ELb1ELb0ELb1ELb1ELb1ELb1ELb0EEENS1_21CollectiveEpilogueFwdINS6_IJS8_SA_S9_EEENS6_IJNS7_ILi1EEESI_SI_EEESC_SE_Li128ELb1ELb1ELb0ELb0EEENS1_19SingleTileSchedulerILb1ELb0ELb1ELi128EEEEEEEEEvNT_6ParamsE:
        .type           _ZN7cutlass13device_kernelIN5flash19enable_sm80_to_sm89INS1_16FlashAttnFwdSm80INS1_25CollectiveMainloopFwdSm80ILi4ELi1ELb0EN4cute5tupleIJNS5_1CILi128EEENS7_ILi96EEENS7_ILi64EEEEEELi64ENS_6half_tEfNS_4arch4Sm80ELb0ELb1ELb0ELb1ELb1ELb1ELb1ELb0EEENS1_21CollectiveEpilogueFwdINS6_IJS8_SA_S9_EEENS6_IJNS7_ILi1EEESI_SI_EEESC_SE_Li128ELb1ELb1ELb0ELb0EEENS1_19SingleTileSchedulerILb1ELb0ELb1ELi128EEEEEEEEEvNT_6ParamsE,@function
        .size           _ZN7cutlass13device_kernelIN5flash19enable_sm80_to_sm89INS1_16FlashAttnFwdSm80INS1_25CollectiveMainloopFwdSm80ILi4ELi1ELb0EN4cute5tupleIJNS5_1CILi128EEENS7_ILi96EEENS7_ILi64EEEEEELi64ENS_6half_tEfNS_4arch4Sm80ELb0ELb1ELb0ELb1ELb1ELb1ELb1ELb0EEENS1_21CollectiveEpilogueFwdINS6_IJS8_SA_S9_EEENS6_IJNS7_ILi1EEESI_SI_EEESC_SE_Li128ELb1ELb1ELb0ELb0EEENS1_19SingleTileSchedulerILb1ELb0ELb1ELi128EEEEEEEEEvNT_6ParamsE,(.L_x_14 - _ZN7cutlass13device_kernelIN5flash19enable_sm80_to_sm89INS1_16FlashAttnFwdSm80INS1_25CollectiveMainloopFwdSm80ILi4ELi1ELb0EN4cute5tupleIJNS5_1CILi128EEENS7_ILi96EEENS7_ILi64EEEEEELi64ENS_6half_tEfNS_4arch4Sm80ELb0ELb1ELb0ELb1ELb1ELb1ELb1ELb0EEENS1_21CollectiveEpilogueFwdINS6_IJS8_SA_S9_EEENS6_IJNS7_ILi1EEESI_SI_EEESC_SE_Li128ELb1ELb1ELb0ELb0EEENS1_19SingleTileSchedulerILb1ELb0ELb1ELi128EEEEEEEEEvNT_6ParamsE)
        .other          _ZN7cutlass13device_kernelIN5flash19enable_sm80_to_sm89INS1_16FlashAttnFwdSm80INS1_25CollectiveMainloopFwdSm80ILi4ELi1ELb0EN4cute5tupleIJNS5_1CILi128EEENS7_ILi96EEENS7_ILi64EEEEEELi64ENS_6half_tEfNS_4arch4Sm80ELb0ELb1ELb0ELb1ELb1ELb1ELb1ELb0EEENS1_21CollectiveEpilogueFwdINS6_IJS8_SA_S9_EEENS6_IJNS7_ILi1EEESI_SI_EEESC_SE_Li128ELb1ELb1ELb0ELb0EEENS1_19SingleTileSchedulerILb1ELb0ELb1ELi128EEEEEEEEEvNT_6ParamsE,@"STO_CUDA_ENTRY STV_DEFAULT"
_ZN7cutlass13device_kernelIN5flash19enable_sm80_to_sm89INS1_16FlashAttnFwdSm80INS1_25CollectiveMainloopFwdSm80ILi4ELi1ELb0EN4cute5tupleIJNS5_1CILi128EEENS7_ILi96EEENS7_ILi64EEEEEELi64ENS_6half_tEfNS_4arch4Sm80ELb0ELb1ELb0ELb1ELb1ELb1ELb1ELb0EEENS1_21CollectiveEpilogueFwdINS6_IJS8_SA_S9_EEENS6_IJNS7_ILi1EEESI_SI_EEESC_SE_Li128ELb1ELb1ELb0ELb0EEENS1_19SingleTileSchedulerILb1ELb0ELb1ELi128EEEEEEEEEvNT_6ParamsE:
[----:B------:R-:W-:Y:S01]  /*0000*/  LDC R1, c[0x0][0x37c] ;  /* 0x0000df00ff017b82 */ /* 0x000fe20000000800 */
[----:B------:R-:W-:Y:S05]  /*0010*/  EXIT ;  /* 0x000000000000794d */ /* 0x000fea0003800000 */
.L_x_5:
        /* <DEDUP_REMOVED lines=14> */
.L_x_14:


//--------------------- .text._ZN7cutlass13device_kernelIN5flash19enable_sm80_to_sm89INS1_16FlashAttnFwdSm80INS1_25CollectiveMainloopFwdSm80ILi4ELi1ELb0EN4cute5tupleIJNS5_1CILi128EEENS7_ILi112EEENS7_ILi64EEEEEELi64ENS_6half_tEfNS_4arch4Sm80ELb1ELb0ELb0ELb0ELb1ELb0ELb1ELb0EEENS1_21CollectiveEpilogueFwdINS6_IJS8_SA_S9_EEENS6_IJNS7_ILi1EEESI_SI_EEESC_SE_Li128ELb0ELb1ELb0ELb0EEENS1_30DynamicPersistentTileSchedulerILi128ELi128ELb0ELb1ELb0EEEEEEEEEvNT_6ParamsE --------------------------
	.section	.text._ZN7cutlass13device_kernelIN5flash19enable_sm80_to_sm89INS1_16FlashAttnFwdSm80INS1_25CollectiveMainloopFwdSm80ILi4ELi1ELb0EN4cute5tupleIJNS5_1CILi128EEENS7_ILi112EEENS7_ILi64EEEEEELi64ENS_6half_tEfNS_4arch4Sm80ELb1ELb0ELb0ELb0ELb1ELb0ELb1ELb0EEENS1_21CollectiveEpilogueFwdINS6_IJS8_SA_S9_EEENS6_IJNS7_ILi1EEESI_SI_EEESC_SE_Li128ELb0ELb1ELb0ELb0EEENS1_30DynamicPersistentTileSchedulerILi128ELi128ELb0ELb1ELb0EEEEEEEEEvNT_6ParamsE,"ax",@progbits
	.align	128
.text._ZN7cutlass13device_kernelIN5flash19enable_sm80_to_sm89INS1_16FlashAttnFwdSm80INS1_25CollectiveMainloopFwdSm80ILi4ELi1ELb0EN4cute5tupleIJNS5_1CILi128EEENS7_ILi112EEENS7_ILi64EEEEEELi64ENS_6half_tEfNS_4arch4Sm80ELb1ELb0ELb0ELb0ELb1ELb0ELb1ELb0EEENS1_21CollectiveEpilogueFwdINS6_IJS8_SA_S9_EEENS6_IJNS7_ILi1EEESI_SI_EEESC_SE_Li128ELb0ELb1ELb0ELb0EEENS1_30DynamicPersistentTileSchedulerILi128ELi128ELb0ELb1ELb0EEEEEEEEEvNT_6ParamsE:
        .type           _ZN7cutlass13device_kernelIN5flash19enable_sm80_to_sm89INS1_16FlashAttnFwdSm80INS1_25CollectiveMainloopFwdSm80ILi4ELi1ELb0EN4cute5tupleIJNS5_1CILi128EEENS7_ILi112EEENS7_ILi64EEEEEELi64ENS_6half_tEfNS_4arch4Sm80ELb1ELb0ELb0ELb0ELb1ELb0ELb1ELb0EEENS1_21CollectiveEpilogueFwdINS6_IJS8_SA_S9_EEENS6_IJNS7_ILi1EEESI_SI_EEESC_SE_Li128ELb0ELb1ELb0ELb0EEENS1_30DynamicPersistentTileSchedulerILi128ELi128ELb0ELb1ELb0EEEEEEEEEvNT_6ParamsE,@function
        .size           _ZN7cutlass13device_kernelIN5flash19enable_sm80_to_sm89INS1_16FlashAttnFwdSm80INS1_25CollectiveMainloopFwdSm80ILi4ELi1ELb0EN4cute5tupleIJNS5_1CILi128EEENS7_ILi112EEENS7_ILi64EEEEEELi64ENS_6half_tEfNS_4arch4Sm80ELb1ELb0ELb0ELb0ELb1ELb0ELb1ELb0EEENS1_21CollectiveEpilogueFwdINS6_IJS8_SA_S9_EEENS6_IJNS7_ILi1EEESI_SI_EEESC_SE_Li128ELb0ELb1ELb0ELb0EEENS1_30DynamicPersistentTileSchedulerILi128ELi128ELb0ELb1ELb0EEEEEEEEEvNT_6ParamsE,(.L_x_15 - _ZN7cutlass13device_kernelIN5flash19enable_sm80_to_sm89INS1_16FlashAttnFwdSm80INS1_25CollectiveMainloopFwdSm80ILi4ELi1ELb0EN4cute5tupleIJNS5_1CILi128EEENS7_ILi112EEENS7_ILi64EEEEEELi64ENS_6half_tEfNS_4arch4Sm80ELb1ELb0ELb0ELb0ELb1ELb0ELb1ELb0EEENS1_21CollectiveEpilogueFwdINS6_IJS8_SA_S9_EEENS6_IJNS7_ILi1EEESI_SI_EEESC_SE_Li128ELb0ELb1ELb0ELb0EEENS1_30DynamicPersistentTileSchedulerILi128ELi128ELb0ELb1ELb0EEEEEEEEEvNT_6ParamsE)
        .other          _ZN7cutlass13device_kernelIN5flash19enable_sm80_to_sm89INS1_16FlashAttnFwdSm80INS1_25CollectiveMainloopFwdSm80ILi4ELi1ELb0EN4cute5tupleIJNS5_1CILi128EEENS7_ILi112EEENS7_ILi64EEEEEELi64ENS_6half_tEfNS_4arch4Sm80ELb1ELb0ELb0ELb0ELb1ELb0ELb1ELb0EEENS1_21CollectiveEpilogueFwdINS6_IJS8_SA_S9_EEENS6_IJNS7_ILi1EEESI_SI_EEESC_SE_Li128ELb0ELb1ELb0ELb0EEENS1_30DynamicPersistentTileSchedulerILi128ELi128ELb0ELb1ELb0EEEEEEEEEvNT_6ParamsE,@"STO_CUDA_ENTRY STV_DEFAULT"
_ZN7cutlass13device_kernelIN5flash19enable_sm80_to_sm89INS1_16FlashAttnFwdSm80INS1_25CollectiveMainloopFwdSm80ILi4ELi1ELb0EN4cute5tupleIJNS5_1CILi128EEENS7_ILi112EEENS7_ILi64EEEEEELi64ENS_6half_tEfNS_4arch4Sm80ELb1ELb0ELb0ELb0ELb1ELb0ELb1ELb0EEENS1_21CollectiveEpilogueFwdINS6_IJS8_SA_S9_EEENS6_IJNS7_ILi1EEESI_SI_EEESC_SE_Li128ELb0ELb1ELb0ELb0EEENS1_30DynamicPersistentTileSchedulerILi128ELi128ELb0ELb1ELb0EEEEEEEEEvNT_6ParamsE:
[----:B------:R-:W-:Y:S01]  /*0000*/  LDC R1, c[0x0][0x37c] ;  /* 0x0000df00ff017b82 */ /* 0x000fe20000000800 */
[----:B------:R-:W-:Y:S05]  /*0010*/  EXIT ;  /* 0x000000000000794d */ /* 0x000fea0003800000 */
.L_x_6:
        /* <DEDUP_REMOVED lines=14> */
.L_x_15:


//--------------------- .text._ZN7cutlass13device_kernelIN5flash19enable_sm80_to_sm89INS1_16FlashAttnFwdSm80INS1_25CollectiveMainloopFwdSm80ILi4ELi1ELb0EN4cute5tupleIJNS5_1CILi128EEENS7_ILi112EEENS7_ILi64EEEEEELi64ENS_6half_tEfNS_4arch4Sm80ELb1ELb0ELb0ELb1ELb1ELb0ELb1ELb0EEENS1_21CollectiveEpilogueFwdINS6_IJS8_SA_S9_EEENS6_IJNS7_ILi1EEESI_SI_EEESC_SE_Li128ELb1ELb1ELb0ELb0EEENS1_19SingleTileSchedulerILb1ELb0ELb1ELi128EEEEEEEEEvNT_6ParamsE --------------------------
	.section	.text._ZN7cutlass13device_kernelIN5flash19enable_sm80_to_sm89INS1_16FlashAttnFwdSm80INS1_25CollectiveMainloopFwdSm80ILi4ELi1ELb0EN4cute5tupleIJNS5_1CILi128EEENS7_ILi112EEENS7_ILi64EEEEEELi64ENS_6half_tEfNS_4arch4Sm80ELb1ELb0ELb0ELb1ELb1ELb0ELb1ELb0EEENS1_21CollectiveEpilogueFwdINS6_IJS8_SA_S9_EEENS6_IJNS7_ILi1EEESI_SI_EEESC_SE_Li128ELb1ELb1ELb0ELb0EEENS1_19SingleTileSchedulerILb1ELb0ELb1ELi128EEEEEEEEEvNT_6ParamsE,"ax",@progbits
	.align	128
.text._ZN7cutlass13device_kernelIN5flash19enable_sm80_to_sm89INS1_16FlashAttnFwdSm80INS1_25CollectiveMainloopFwdSm80ILi4ELi1ELb0EN4cute5tupleIJNS5_1CILi128EEENS7_ILi112EEENS7_ILi64EEEEEELi64ENS_6half_tEfNS_4arch4Sm80ELb1ELb0ELb0ELb1ELb1ELb0ELb1ELb0EEENS1_21CollectiveEpilogueFwdINS6_IJS8_SA_S9_EEENS6_IJNS7_ILi1EEESI_SI_EEESC_SE_Li128ELb1ELb1ELb0ELb0EEENS1_19SingleTileSchedulerILb1ELb0ELb1ELi128EEEEEEEEEvNT_6ParamsE:
        .type           _ZN7cutlass13device_kernelIN5flash19enable_sm80_to_sm89INS1_16FlashAttnFwdSm80INS1_25CollectiveMainloopFwdSm80ILi4ELi1ELb0EN4cute5tupleIJNS5_1CILi128EEENS7_ILi112EEENS7_ILi64EEEEEELi64ENS_6half_tEfNS_4arch4Sm80ELb1ELb0ELb0ELb1ELb1ELb0ELb1ELb0EEENS1_21CollectiveEpilogueFwdINS6_IJS8_SA_S9_EEENS6_IJNS7_ILi1EEESI_SI_EEESC_SE_Li128ELb1ELb1ELb0ELb0EEENS1_19SingleTileSchedulerILb1ELb0ELb1ELi128EEEEEEEEEvNT_6ParamsE,@function
        .size           _ZN7cutlass13device_kernelIN5flash19enable_sm80_to_sm89INS1_16FlashAttnFwdSm80INS1_25CollectiveMainloopFwdSm80ILi4ELi1ELb0EN4cute5tupleIJNS5_1CILi128EEENS7_ILi112EEENS7_ILi64EEEEEELi64ENS_6half_tEfNS_4arch4Sm80ELb1ELb0ELb0ELb1ELb1ELb0ELb1ELb0EEENS1_21CollectiveEpilogueFwdINS6_IJS8_SA_S9_EEENS6_IJNS7_ILi1EEESI_SI_EEESC_SE_Li128ELb1ELb1ELb0ELb0EEENS1_19SingleTileSchedulerILb1ELb0ELb1ELi128EEEEEEEEEvNT_6ParamsE,(.L_x_16 - _ZN7cutlass13device_kernelIN5flash19enable_sm80_to_sm89INS1_16FlashAttnFwdSm80INS1_25CollectiveMainloopFwdSm80ILi4ELi1ELb0EN4cute5tupleIJNS5_1CILi128EEENS7_ILi112EEENS7_ILi64EEEEEELi64ENS_6half_tEfNS_4arch4Sm80ELb1ELb0ELb0ELb1ELb1ELb0ELb1ELb0EEENS1_21CollectiveEpilogueFwdINS6_IJS8_SA_S9_EEENS6_IJNS7_ILi1EEESI_SI_EEESC_SE_Li128ELb1ELb1ELb0ELb0EEENS1_19SingleTileSchedulerILb1ELb0ELb1ELi128EEEEEEEEEvNT_6ParamsE)
        .other          _ZN7cutlass13device_kernelIN5flash19enable_sm80_to_sm89INS1_16FlashAttnFwdSm80INS1_25CollectiveMainloopFwdSm80ILi4ELi1ELb0EN4cute5tupleIJNS5_1CILi128EEENS7_ILi112EEENS7_ILi64EEEEEELi64ENS_6half_tEfNS_4arch4Sm80ELb1ELb0ELb0ELb1ELb1ELb0ELb1ELb0EEENS1_21CollectiveEpilogueFwdINS6_IJS8_SA_S9_EEENS6_IJNS7_ILi1EEESI_SI_EEESC_SE_Li128ELb1ELb1ELb0ELb0EEENS1_19SingleTileSchedulerILb1ELb0ELb1ELi128EEEEEEEEEvNT_6ParamsE,@"STO_CUDA_ENTRY STV_DEFAULT"
_ZN7cutlass13device_kernelIN5flash19enable_sm80_to_sm89INS1_16FlashAttnFwdSm80INS1_25CollectiveMainloopFwdSm80ILi4ELi1ELb0EN4cute5tupleIJNS5_1CILi128EEENS7_ILi112EEENS7_ILi64EEEEEELi64ENS_6half_tEfNS_4arch4Sm80ELb1ELb0ELb0ELb1ELb1ELb0ELb1ELb0EEENS1_21CollectiveEpilogueFwdINS6_IJS8_SA_S9_EEENS6_IJNS7_ILi1EEESI_SI_EEESC_SE_Li128ELb1ELb1ELb0ELb0EEENS1_19SingleTileSchedulerILb1ELb0ELb1ELi128EEEEEEEEEvNT_6ParamsE:
[----:B------:R-:W-:Y:S01]  /*0000*/  LDC R1, c[0x0][0x37c] ;  /* 0x0000df00ff017b82 */ /* 0x000fe20000000800 */
[----:B------:R-:W-:Y:S05]  /*0010*/  EXIT ;  /* 0x000000000000794d */ /* 0x000fea0003800000 */
.L_x_7:
        /* <DEDUP_REMOVED lines=14> */
.L_x_16:


//--------------------- .text._ZN7cutlass13device_kernelIN5flash19enable_sm80_to_sm89INS1_16FlashAttnFwdSm80INS1_25CollectiveMainloopFwdSm80ILi4ELi1ELb0EN4cute5tupleIJNS5_1CILi128EEENS7_ILi112EEENS7_ILi64EEEEEELi64ENS_6half_tEfNS_4arch4Sm80ELb1ELb0ELb0ELb1ELb1ELb1ELb1ELb0EEENS1_21CollectiveEpilogueFwdINS6_IJS8_SA_S9_EEENS6_IJNS7_ILi1EEESI_SI_EEESC_SE_Li128ELb1ELb1ELb0ELb0EEENS1_19SingleTileSchedulerILb1ELb0ELb1ELi128EEEEEEEEEvNT_6ParamsE --------------------------
	.section	.text._ZN7cutlass13device_kernelIN5flash19enable_sm80_to_sm89INS1_16FlashAttnFwdSm80INS1_25CollectiveMainloopFwdSm80ILi4ELi1ELb0EN4cute5tupleIJNS5_1CILi128EEENS7_ILi112EEENS7_ILi64EEEEEELi64ENS_6half_tEfNS_4arch4Sm80ELb1ELb0ELb0ELb1ELb1ELb1ELb1ELb0EEENS1_21CollectiveEpilogueFwdINS6_IJS8_SA_S9_EEENS6_IJNS7_ILi1EEESI_SI_EEESC_SE_Li128ELb1ELb1ELb0ELb0EEENS1_19SingleTileSchedulerILb1ELb0ELb1ELi128EEEEEEEEEvNT_6ParamsE,"ax",@progbits
	.align	128
.text._ZN7cutlass13device_kernelIN5flash19enable_sm80_to_sm89INS1_16FlashAttnFwdSm80INS1_25CollectiveMainloopFwdSm80ILi4ELi1ELb0EN4cute5tupleIJNS5_1CILi128EEENS7_ILi112EEENS7_ILi64EEEEEELi64ENS_6half_tEfNS_4arch4Sm80ELb1ELb0ELb0ELb1ELb1ELb1ELb1ELb0EEENS1_21CollectiveEpilogueFwdINS6_IJS8_SA_S9_EEENS6_IJNS7_ILi1EEESI_SI_EEESC_SE_Li128ELb1ELb1ELb0ELb0EEENS1_19SingleTileSchedulerILb1ELb0ELb1ELi128EEEEEEEEEvNT_6ParamsE:
        .type           _ZN7cutlass13device_kernelIN5flash19enable_sm80_to_sm89INS1_16FlashAttnFwdSm80INS1_25CollectiveMainloopFwdSm80ILi4ELi1ELb0EN4cute5tupleIJNS5_1CILi128EEENS7_ILi112EEENS7_ILi64EEEEEELi64ENS_6half_tEfNS_4arch4Sm80ELb1ELb0ELb0ELb1ELb1ELb1ELb1ELb0EEENS1_21CollectiveEpilogueFwdINS6_IJS8_SA_S9_EEENS6_IJNS7_ILi1EEESI_SI_EEESC_SE_Li128ELb1ELb1ELb0ELb0EEENS1_19SingleTileSchedulerILb1ELb0ELb1ELi128EEEEEEEEEvNT_6ParamsE,@function
        .size           _ZN7cutlass13device_kernelIN5flash19enable_sm80_to_sm89INS1_16FlashAttnFwdSm80INS1_25CollectiveMainloopFwdSm80ILi4ELi1ELb0EN4cute5tupleIJNS5_1CILi128EEENS7_ILi112EEENS7_ILi64EEEEEELi64ENS_6half_tEfNS_4arch4Sm80ELb1ELb0ELb0ELb1ELb1ELb1ELb1ELb0EEENS1_21CollectiveEpilogueFwdINS6_IJS8_SA_S9_EEENS6_IJNS7_ILi1EEESI_SI_EEESC_SE_Li128ELb1ELb1ELb0ELb0EEENS1_19SingleTileSchedulerILb1ELb0ELb1ELi128EEEEEEEEEvNT_6ParamsE,(.L_x_17 - _ZN7cutlass13device_kernelIN5flash19enable_sm80_to_sm89INS1_16FlashAttnFwdSm80INS1_25CollectiveMainloopFwdSm80ILi4ELi1ELb0EN4cute5tupleIJNS5_1CILi128EEENS7_ILi112EEENS7_ILi64EEEEEELi64ENS_6half_tEfNS_4arch4Sm80ELb1ELb0ELb0ELb1ELb1ELb1ELb1ELb0EEENS1_21CollectiveEpilogueFwdINS6_IJS8_SA_S9_EEENS6_IJNS7_ILi1EEESI_SI_EEESC_SE_Li128ELb1ELb1ELb0ELb0EEENS1_19SingleTileSchedulerILb1ELb0ELb1ELi128EEEEEEEEEvNT_6ParamsE)
        .other          _ZN7cutlass13device_kernelIN5flash19enable_sm80_to_sm89INS1_16FlashAttnFwdSm80INS1_25CollectiveMainloopFwdSm80ILi4ELi1ELb0EN4cute5tupleIJNS5_1CILi128EEENS7_ILi112EEENS7_ILi64EEEEEELi64ENS_6half_tEfNS_4arch4Sm80ELb1ELb0ELb0ELb1ELb1ELb1ELb1ELb0EEENS1_21CollectiveEpilogueFwdINS6_IJS8_SA_S9_EEENS6_IJNS7_ILi1EEESI_SI_EEESC_SE_Li128ELb1ELb1ELb0ELb0EEENS1_19SingleTileSchedulerILb1ELb0ELb1ELi128EEEEEEEEEvNT_6ParamsE,@"STO_CUDA_ENTRY STV_DEFAULT"
_ZN7cutlass13device_kernelIN5flash19enable_sm80_to_sm89INS1_16FlashAttnFwdSm80INS1_25CollectiveMainloopFwdSm80ILi4ELi1ELb0EN4cute5tupleIJNS5_1CILi128EEENS7_ILi112EEENS7_ILi64EEEEEELi64ENS_6half_tEfNS_4arch4Sm80ELb1ELb0ELb0ELb1ELb1ELb1ELb1ELb0EEENS1_21CollectiveEpilogueFwdINS6_IJS8_SA_S9_EEENS6_IJNS7_ILi1EEESI_SI_EEESC_SE_Li128ELb1ELb1ELb0ELb0EEENS1_19SingleTileSchedulerILb1ELb0ELb1ELi128EEEEEEEEEvNT_6ParamsE:
[----:B------:R-:W-:Y:S01]  /*0000*/  LDC R1, c[0x0][0x37c] ;  /* 0x0000df00ff017b82 */ /* 0x000fe20000000800 */
[----:B------:R-:W-:Y:S05]  /*0010*/  EXIT ;  /* 0x000000000000794d */ /* 0x000fea0003800000 */
.L_x_8:
        /* <DEDUP_REMOVED lines=14> */
.L_x_17:


//--------------------- .nv.shared.reserved.0     --------------------------
	.section	.nv.shared.reserved.0,"aw",@nobits
	.weak		__nv_reservedSMEM_offset_0_alias
	.size		__nv_reservedSMEM_offset_0_alias, 0, 64
	.other		__nv_reservedSMEM_offset_0_alias,@"STO_CUDA_RESERVED_SHARED STV_DEFAULT"
__nv_reservedSMEM_offset_0_alias:
	.zero		0
	.zero		64


//--------------------- .nv.global                --------------------------
	.section	.nv.global,"aw",@nobits
.nv.global:
	.type		_ZN71_INTERNAL_6502cf3d_35_flash_fwd_hdim64_fp16_paged_sm80_cu_f3e6f9ee_35784cute1_E,@object
	.size		_ZN71_INTERNAL_6502cf3d_35_flash_fwd_hdim64_fp16_paged_sm80_cu_f3e6f9ee_35784cute1_E,(_ZN71_INTERNAL_6502cf3d_35_flash_fwd_hdim64_fp16_paged_sm80_cu_f3e6f9ee_35784cuda3std3__45__cpo6cbeginE - _ZN71_INTERNAL_6502cf3d_35_flash_fwd_hdim64_fp16_paged_sm80_cu_f3e6f9ee_35784cute1_E)
_ZN71_INTERNAL_6502cf3d_35_flash_fwd_hdim64_fp16_paged_sm80_cu_f3e6f9ee_35784cute1_E:
	.zero		1
	.type		_ZN71_INTERNAL_6502cf3d_35_flash_fwd_hdim64_fp16_paged_sm80_cu_f3e6f9ee_35784cuda3std3__45__cpo6cbeginE,@object
	.size		_ZN71_INTERNAL_6502cf3d_35_flash_fwd_hdim64_fp16_paged_sm80_cu_f3e6f9ee_35784cuda3std3__45__cpo6cbeginE,(_ZN71_INTERNAL_6502cf3d_35_flash_fwd_hdim64_fp16_paged_sm80_cu_f3e6f9ee_35784cuda3std3__48in_placeE - _ZN71_INTERNAL_6502cf3d_35_flash_fwd_hdim64_fp16_paged_sm80_cu_f3e6f9ee_35784cuda3std3__45__cpo6cbeginE)
_ZN71_INTERNAL_6502cf3d_35_flash_fwd_hdim64_fp16_paged_sm80_cu_f3e6f9ee_35784cuda3std3__45__cpo6cbeginE:
	.zero		1
	.type		_ZN71_INTERNAL_6502cf3d_35_flash_fwd_hdim64_fp16_paged_sm80_cu_f3e6f9ee_35784cuda3std3__48in_placeE,@object
	.size		_ZN71_INTERNAL_6502cf3d_35_flash_fwd_hdim64_fp16_paged_sm80_cu_f3e6f9ee_35784cuda3std3__48in_placeE,(_ZN71_INTERNAL_6502cf3d_35_flash_fwd_hdim64_fp16_paged_sm80_cu_f3e6f9ee_35784cuda3std6ranges3__45__cpo9iter_moveE - _ZN71_INTERNAL_6502cf3d_35_flash_fwd_hdim64_fp16_paged_sm80_cu_f3e6f9ee_35784cuda3std3__48in_placeE)
_ZN71_INTERNAL_6502cf3d_35_flash_fwd_hdim64_fp16_paged_sm80_cu_f3e6f9ee_35784cuda3std3__48in_placeE:
	.zero		1
	.type		_ZN71_INTERNAL_6502cf3d_35_flash_fwd_hdim64_fp16_paged_sm80_cu_f3e6f9ee_35784cuda3std6ranges3__45__cpo9iter_moveE,@object
	.size		_ZN71_INTERNAL_6502cf3d_35_flash_fwd_hdim64_fp16_paged_sm80_cu_f3e6f9ee_35784cuda3std6ranges3__45__cpo9iter_moveE,(_ZN71_INTERNAL_6502cf3d_35_flash_fwd_hdim64_fp16_paged_sm80_cu_f3e6f9ee_35784cuda3std3__45__cpo5beginE - _ZN71_INTERNAL_6502cf3d_35_flash_fwd_hdim64_fp16_paged_sm80_cu_f3e6f9ee_35784cuda3std6ranges3__45__cpo9iter_moveE)
_ZN71_INTERNAL_6502cf3d_35_flash_fwd_hdim64_fp16_paged_sm80_cu_f3e6f9ee_35784cuda3std6ranges3__45__cpo9iter_moveE:
	.zero		1
	.type		_ZN71_INTERNAL_6502cf3d_35_flash_fwd_hdim64_fp16_paged_sm80_cu_f3e6f9ee_35784cuda3std3__45__cpo5beginE,@object
	.size		_ZN71_INTERNAL_6502cf3d_35_flash_fwd_hdim64_fp16_paged_sm80_cu_f3e6f9ee_35784cuda3std3__45__cpo5beginE,(_ZN71_INTERNAL_6502cf3d_35_flash_fwd_hdim64_fp16_paged_sm80_cu_f3e6f9ee_35784cuda3std3__473_GLOBAL__N__6502cf3d_35_flash_fwd_hdim64_fp16_paged_sm80_cu_f3e6f9ee_35786ignoreE - _ZN71_INTERNAL_6502cf3d_35_flash_fwd_hdim64_fp16_paged_sm80_cu_f3e6f9ee_35784cuda3std3__45__cpo5beginE)
_ZN71_INTERNAL_6502cf3d_35_flash_fwd_hdim64_fp16_paged_sm80_cu_f3e6f9ee_35784cuda3std3__45__cpo5beginE:
	.zero		1
	.type		_ZN71_INTERNAL_6502cf3d_35_flash_fwd_hdim64_fp16_paged_sm80_cu_f3e6f9ee_35784cuda3std3__473_GLOBAL__N__6502cf3d_35_flash_fwd_hdim64_fp16_paged_sm80_cu_f3e6f9ee_35786ignoreE,@object
	.size		_ZN71_INTERNAL_6502cf3d_35_flash_fwd_hdim64_fp16_paged_sm80_cu_f3e6f9ee_35784cuda3std3__473_GLOBAL__N__6502cf3d_35_flash_fwd_hdim64_fp16_paged_sm80_cu_f3e6f9ee_35786ignoreE,(_ZN71_INTERNAL_6502cf3d_35_flash_fwd_hdim64_fp16_paged_sm80_cu_f3e6f9ee_35784cute7productE - _ZN71_INTERNAL_6502cf3d_35_flash_fwd_hdim64_fp16_paged_sm80_cu_f3e6f9ee_35784cuda3std3__473_GLOBAL__N__6502cf3d_35_flash_fwd_hdim64_fp16_paged_sm80_cu_f3e6f9ee_35786ignoreE)
_ZN71_INTERNAL_6502cf3d_35_flash_fwd_hdim64_fp16_paged_sm80_cu_f3e6f9ee_35784cuda3std3__473_GLOBAL__N__6502cf3d_35_flash_fwd_hdim64_fp16_paged_sm80_cu_f3e6f9ee_35786ignoreE:
	.zero		1
	.type		_ZN71_INTERNAL_6502cf3d_35_flash_fwd_hdim64_fp16_paged_sm80_cu_f3e6f9ee_35784cute7productE,@object
	.size		_ZN71_INTERNAL_6502cf3d_35_flash_fwd_hdim64_fp16_paged_sm80_cu_f3e6f9ee_35784cute7productE,(_ZN71_INTERNAL_6502cf3d_35_flash_fwd_hdim64_fp16_paged_sm80_cu_f3e6f9ee_35784cuda3std3__45__cpo3endE - _ZN71_INTERNAL_6502cf3d_35_flash_fwd_hdim64_fp16_paged_sm80_cu_f3e6f9ee_35784cute7productE)
_ZN71_INTERNAL_6502cf3d_35_flash_fwd_hdim64_fp16_paged_sm80_cu_f3e6f9ee_35784cute7productE:
	.zero		1
	.type		_ZN71_INTERNAL_6502cf3d_35_flash_fwd_hdim64_fp16_paged_sm80_cu_f3e6f9ee_35784cuda3std3__45__cpo3endE,@object
	.size		_ZN71_INTERNAL_6502cf3d_35_flash_fwd_hdim64_fp16_paged_sm80_cu_f3e6f9ee_35784cuda3std3__45__cpo3endE,(_ZN71_INTERNAL_6502cf3d_35_flash_fwd_hdim64_fp16_paged_sm80_cu_f3e6f9ee_35784cuda3std3__419piecewise_constructE - _ZN71_INTERNAL_6502cf3d_35_flash_fwd_hdim64_fp16_paged_sm80_cu_f3e6f9ee_35784cuda3std3__45__cpo3endE)
_ZN71_INTERNAL_6502cf3d_35_flash_fwd_hdim64_fp16_paged_sm80_cu_f3e6f9ee_35784cuda3std3__45__cpo3endE:
	.zero		1
	.type		_ZN71_INTERNAL_6502cf3d_35_flash_fwd_hdim64_fp16_paged_sm80_cu_f3e6f9ee_35784cuda3std3__419piecewise_constructE,@object
	.size		_ZN71_INTERNAL_6502cf3d_35_flash_fwd_hdim64_fp16_paged_sm80_cu_f3e6f9ee_35784cuda3std3__419piecewise_constructE,(_ZN71_INTERNAL_6502cf3d_35_flash_fwd_hdim64_fp16_paged_sm80_cu_f3e6f9ee_35784cuda3std3__45__cpo4cendE - _ZN71_INTERNAL_6502cf3d_35_flash_fwd_hdim64_fp16_paged_sm80_cu_f3e6f9ee_35784cuda3std3__419piecewise_constructE)
_ZN71_INTERNAL_6502cf3d_35_flash_fwd_hdim64_fp16_paged_sm80_cu_f3e6f9ee_35784cuda3std3__419piecewise_constructE:
	.zero		1
	.type		_ZN71_INTERNAL_6502cf3d_35_flash_fwd_hdim64_fp16_paged_sm80_cu_f3e6f9ee_35784cuda3std3__45__cpo4cendE,@object
	.size		_ZN71_INTERNAL_6502cf3d_35_flash_fwd_hdim64_fp16_paged_sm80_cu_f3e6f9ee_35784cuda3std3__45__cpo4cendE,(_ZN71_INTERNAL_6502cf3d_35_flash_fwd_hdim64_fp16_paged_sm80_cu_f3e6f9ee_35784cuda3std6ranges3__45__cpo4swapE - _ZN71_INTERNAL_6502cf3d_35_flash_fwd_hdim64_fp16_paged_sm80_cu_f3e6f9ee_35784cuda3std3__45__cpo4cendE)
_ZN71_INTERNAL_6502cf3d_35_flash_fwd_hdim64_fp16_paged_sm80_cu_f3e6f9ee_35784cuda3std3__45__cpo4cendE:
	.zero		1
	.type		_ZN71_INTERNAL_6502cf3d_35_flash_fwd_hdim64_fp16_paged_sm80_cu_f3e6f9ee_35784cuda3std6ranges3__45__cpo4swapE,@object
	.size		_ZN71_INTERNAL_6502cf3d_35_flash_fwd_hdim64_fp16_paged_sm80_cu_f3e6f9ee_35784cuda3std6ranges3__45__cpo4swapE,(.L_7 - _ZN71_INTERNAL_6502cf3d_35_flash_fwd_hdim64_fp16_paged_sm80_cu_f3e6f9ee_35784cuda3std6ranges3__45__cpo4swapE)
_ZN71_INTERNAL_6502cf3d_35_flash_fwd_hdim64_fp16_paged_sm80_cu_f3e6f9ee_35784cuda3std6ranges3__45__cpo4swapE:
	.zero		1
.L_7:


//--------------------- .nv.constant0._ZN7cutlass13device_kernelIN5flash19enable_sm80_to_sm89INS1_16FlashAttnFwdSm80INS1_25CollectiveMainloopFwdSm80ILi4ELi1ELb0EN4cute5tupleIJNS5_1CILi128EEENS7_ILi112EEENS7_ILi64EEEEEELi64ENS_6half_tEfNS_4arch4Sm80ELb0ELb0ELb0ELb0ELb1ELb0ELb1ELb0EEENS1_21CollectiveEpilogueFwdINS6_IJS8_SA_S9_EEENS6_IJNS7_ILi1EEESI_SI_EEESC_SE_Li128ELb0ELb1ELb0ELb0EEENS1_19SingleTileSchedulerILb0ELb0ELb1ELi128EEEEEEEEEvNT_6ParamsE --------------------------
	.section	.nv.constant0._ZN7cutlass13device_kernelIN5flash19enable_sm80_to_sm89INS1_16FlashAttnFwdSm80INS1_25CollectiveMainloopFwdSm80ILi4ELi1ELb0EN4cute5tupleIJNS5_1CILi128EEENS7_ILi112EEENS7_ILi64EEEEEELi64ENS_6half_tEfNS_4arch4Sm80ELb0ELb0ELb0ELb0ELb1ELb0ELb1ELb0EEENS1_21CollectiveEpilogueFwdINS6_IJS8_SA_S9_EEENS6_IJNS7_ILi1EEESI_SI_EEESC_SE_Li128ELb0ELb1ELb0ELb0EEENS1_19SingleTileSchedulerILb0ELb0ELb1ELi128EEEEEEEEEvNT_6ParamsE,"a",@progbits
	.sectionflags	@""
	.align	4
.nv.constant0._ZN7cutlass13device_kernelIN5flash19enable_sm80_to_sm89INS1_16FlashAttnFwdSm80INS1_25CollectiveMainloopFwdSm80ILi4ELi1ELb0EN4cute5tupleIJNS5_1CILi128EEENS7_ILi112EEENS7_ILi64EEEEEELi64ENS_6half_tEfNS_4arch4Sm80ELb0ELb0ELb0ELb0ELb1ELb0ELb1ELb0EEENS1_21CollectiveEpilogueFwdINS6_IJS8_SA_S9_EEENS6_IJNS7_ILi1EEESI_SI_EEESC_SE_Li128ELb0ELb1ELb0ELb0EEENS1_19SingleTileSchedulerILb0ELb0ELb1ELi128EEEEEEEEEvNT_6ParamsE:
	.zero		1944


//--------------------- .nv.constant0._ZN7cutlass13device_kernelIN5flash19enable_sm80_to_sm89INS1_16FlashAttnFwdSm80INS1_25CollectiveMainloopFwdSm80ILi4ELi1ELb0EN4cute5tupleIJNS5_1CILi128EEENS7_ILi112EEENS7_ILi64EEEEEELi64ENS_6half_tEfNS_4arch4Sm80ELb0ELb0ELb0ELb1ELb1ELb0ELb1ELb0EEENS1_21CollectiveEpilogueFwdINS6_IJS8_SA_S9_EEENS6_IJNS7_ILi1EEESI_SI_EEESC_SE_Li128ELb1ELb1ELb0ELb0EEENS1_19SingleTileSchedulerILb1ELb0ELb1ELi128EEEEEEEEEvNT_6ParamsE --------------------------
	.section	.nv.constant0._ZN7cutlass13device_kernelIN5flash19enable_sm80_to_sm89INS1_16FlashAttnFwdSm80INS1_25CollectiveMainloopFwdSm80ILi4ELi1ELb0EN4cute5tupleIJNS5_1CILi128EEENS7_ILi112EEENS7_ILi64EEEEEELi64ENS_6half_tEfNS_4arch4Sm80ELb0ELb0ELb0ELb1ELb1ELb0ELb1ELb0EEENS1_21CollectiveEpilogueFwdINS6_IJS8_SA_S9_EEENS6_IJNS7_ILi1EEESI_SI_EEESC_SE_Li128ELb1ELb1ELb0ELb0EEENS1_19SingleTileSchedulerILb1ELb0ELb1ELi128EEEEEEEEEvNT_6ParamsE,"a",@progbits
	.sectionflags	@""
	.align	4
.nv.constant0._ZN7cutlass13device_kernelIN5flash19enable_sm80_to_sm89INS1_16FlashAttnFwdSm80INS1_25CollectiveMainloopFwdSm80ILi4ELi1ELb0EN4cute5tupleIJNS5_1CILi128EEENS7_ILi112EEENS7_ILi64EEEEEELi64ENS_6half_tEfNS_4arch4Sm80ELb0ELb0ELb0ELb1ELb1ELb0ELb1ELb0EEENS1_21CollectiveEpilogueFwdINS6_IJS8_SA_S9_EEENS6_IJNS7_ILi1EEESI_SI_EEESC_SE_Li128ELb1ELb1ELb0ELb0EEENS1_19SingleTileSchedulerILb1ELb0ELb1ELi128EEEEEEEEEvNT_6ParamsE:
	.zero		1944


//--------------------- .nv.constant0._ZN7cutlass13device_kernelIN5flash19enable_sm80_to_sm89INS1_16FlashAttnFwdSm80INS1_25CollectiveMainloopFwdSm80ILi4ELi1ELb0EN4cute5tupleIJNS5_1CILi128EEENS7_ILi112EEENS7_ILi64EEEEEELi64ENS_6half_tEfNS_4arch4Sm80ELb0ELb0ELb0ELb1ELb1ELb1ELb1ELb0EEENS1_21CollectiveEpilogueFwdINS6_IJS8_SA_S9_EEENS6_IJNS7_ILi1EEESI_SI_EEESC_SE_Li128ELb1ELb1ELb0ELb0EEENS1_19SingleTileSchedulerILb1ELb0ELb1ELi128EEEEEEEEEvNT_6ParamsE --------------------------
	.section	.nv.constant0._ZN7cutlass13device_kernelIN5flash19enable_sm80_to_sm89INS1_16FlashAttnFwdSm80INS1_25CollectiveMainloopFwdSm80ILi4ELi1ELb0EN4cute5tupleIJNS5_1CILi128EEENS7_ILi112EEENS7_ILi64EEEEEELi64ENS_6half_tEfNS_4arch4Sm80ELb0ELb0ELb0ELb1ELb1ELb1ELb1ELb0EEENS1_21CollectiveEpilogueFwdINS6_IJS8_SA_S9_EEENS6_IJNS7_ILi1EEESI_SI_EEESC_SE_Li128ELb1ELb1ELb0ELb0EEENS1_19SingleTileSchedulerILb1ELb0ELb1ELi128EEEEEEEEEvNT_6ParamsE,"a",@progbits
	.sectionflags	@""
	.align	4
.nv.constant0._ZN7cutlass13device_kernelIN5flash19enable_sm80_to_sm89INS1_16FlashAttnFwdSm80INS1_25CollectiveMainloopFwdSm80ILi4ELi1ELb0EN4cute5tupleIJNS5_1CILi128EEENS7_ILi112EEENS7_ILi64EEEEEELi64ENS_6half_tEfNS_4arch4Sm80ELb0ELb0ELb0ELb1ELb1ELb1ELb1ELb0EEENS1_21CollectiveEpilogueFwdINS6_IJS8_SA_S9_EEENS6_IJNS7_ILi1EEESI_SI_EEESC_SE_Li128ELb1ELb1ELb0ELb0EEENS1_19SingleTileSchedulerILb1ELb0ELb1ELi128EEEEEEEEEvNT_6ParamsE:
	.zero		1944


//--------------------- .nv.constant0._ZN7cutlass13device_kernelIN5flash19enable_sm80_to_sm89INS1_16FlashAttnFwdSm80INS1_25CollectiveMainloopFwdSm80ILi4ELi1ELb0EN4cute5tupleIJNS5_1CILi128EEENS7_ILi96EEENS7_ILi64EEEEEELi64ENS_6half_tEfNS_4arch4Sm80ELb0ELb1ELb0ELb0ELb1ELb0ELb1ELb0EEENS1_21CollectiveEpilogueFwdINS6_IJS8_SA_S9_EEENS6_IJNS7_ILi1EEESI_SI_EEESC_SE_Li128ELb0ELb1ELb0ELb0EEENS1_19SingleTileSchedulerILb0ELb0ELb1ELi128EEEEEEEEEvNT_6ParamsE --------------------------
	.section	.nv.constant0._ZN7cutlass13device_kernelIN5flash19enable_sm80_to_sm89INS1_16FlashAttnFwdSm80INS1_25CollectiveMainloopFwdSm80ILi4ELi1ELb0EN4cute5tupleIJNS5_1CILi128EEENS7_ILi96EEENS7_ILi64EEEEEELi64ENS_6half_tEfNS_4arch4Sm80ELb0ELb1ELb0ELb0ELb1ELb0ELb1ELb0EEENS1_21CollectiveEpilogueFwdINS6_IJS8_SA_S9_EEENS6_IJNS7_ILi1EEESI_SI_EEESC_SE_Li128ELb0ELb1ELb0ELb0EEENS1_19SingleTileSchedulerILb0ELb0ELb1ELi128EEEEEEEEEvNT_6ParamsE,"a",@progbits
	.sectionflags	@""
	.align	4
.nv.constant0._ZN7cutlass13device_kernelIN5flash19enable_sm80_to_sm89INS1_16FlashAttnFwdSm80INS1_25CollectiveMainloopFwdSm80ILi4ELi1ELb0EN4cute5tupleIJNS5_1CILi128EEENS7_ILi96EEENS7_ILi64EEEEEELi64ENS_6half_tEfNS_4arch4Sm80ELb0ELb1ELb0ELb0ELb1ELb0ELb1ELb0EEENS1_21CollectiveEpilogueFwdINS6_IJS8_SA_S9_EEENS6_IJNS7_ILi1EEESI_SI_EEESC_SE_Li128ELb0ELb1ELb0ELb0EEENS1_19SingleTileSchedulerILb0ELb0ELb1ELi128EEEEEEEEEvNT_6ParamsE:
	.zero		1944


//--------------------- .nv.constant0._ZN7cutlass13device_kernelIN5flash19enable_sm80_to_sm89INS1_16FlashAttnFwdSm80INS1_25CollectiveMainloopFwdSm80ILi4ELi1ELb0EN4cute5tupleIJNS5_1CILi128EEENS7_ILi96EEENS7_ILi64EEEEEELi64ENS_6half_tEfNS_4arch4Sm80ELb0ELb1ELb0ELb1ELb1ELb0ELb1ELb0EEENS1_21CollectiveEpilogueFwdINS6_IJS8_SA_S9_EEENS6_IJNS7_ILi1EEESI_SI_EEESC_SE_Li128ELb1ELb1ELb0ELb0EEENS1_19SingleTileSchedulerILb1ELb0ELb1ELi128EEEEEEEEEvNT_6ParamsE --------------------------
	.section	.nv.constant0._ZN7cutlass13device_kernelIN5flash19enable_sm80_to_sm89INS1_16FlashAttnFwdSm80INS1_25CollectiveMainloopFwdSm80ILi4ELi1ELb0EN4cute5tupleIJNS5_1CILi128EEENS7_ILi96EEENS7_ILi64EEEEEELi64ENS_6half_tEfNS_4arch4Sm80ELb0ELb1ELb0ELb1ELb1ELb0ELb1ELb0EEENS1_21CollectiveEpilogueFwdINS6_IJS8_SA_S9_EEENS6_IJNS7_ILi1EEESI_SI_EEESC_SE_Li128ELb1ELb1ELb0ELb0EEENS1_19SingleTileSchedulerILb1ELb0ELb1ELi128EEEEEEEEEvNT_6ParamsE,"a",@progbits
	.sectionflags	@""
	.align	4
.nv.constant0._ZN7cutlass13device_kernelIN5flash19enable_sm80_to_sm89INS1_16FlashAttnFwdSm80INS1_25CollectiveMainloopFwdSm80ILi4ELi1ELb0EN4cute5tupleIJNS5_1CILi128EEENS7_ILi96EEENS7_ILi64EEEEEELi64ENS_6half_tEfNS_4arch4Sm80ELb0ELb1ELb0ELb1ELb1ELb0ELb1ELb0EEENS1_21CollectiveEpilogueFwdINS6_IJS8_SA_S9_EEENS6_IJNS7_ILi1EEESI_SI_EEESC_SE_Li128ELb1ELb1ELb0ELb0EEENS1_19SingleTileSchedulerILb1ELb0ELb1ELi128EEEEEEEEEvNT_6ParamsE:
	.zero		1944


//--------------------- .nv.constant0._ZN7cutlass13device_kernelIN5flash19enable_sm80_to_sm89INS1_16FlashAttnFwdSm80INS1_25CollectiveMainloopFwdSm80ILi4ELi1ELb0EN4cute5tupleIJNS5_1CILi128EEENS7_ILi96EEENS7_ILi64EEEEEELi64ENS_6half_tEfNS_4arch4Sm80ELb0ELb1ELb0ELb1ELb1ELb1ELb1ELb0EEENS1_21CollectiveEpilogueFwdINS6_IJS8_SA_S9_EEENS6_IJNS7_ILi1EEESI_SI_EEESC_SE_Li128ELb1ELb1ELb0ELb0EEENS1_19SingleTileSchedulerILb1ELb0ELb1ELi128EEEEEEEEEvNT_6ParamsE --------------------------
	.section	.nv.constant0._ZN7cutlass13device_kernelIN5flash19enable_sm80_to_sm89INS1_16FlashAttnFwdSm80INS1_25CollectiveMainloopFwdSm80ILi4ELi1ELb0EN4cute5tupleIJNS5_1CILi128EEENS7_ILi96EEENS7_ILi64EEEEEELi64ENS_6half_tEfNS_4arch4Sm80ELb0ELb1ELb0ELb1ELb1ELb1ELb1ELb0EEENS1_21CollectiveEpilogueFwdINS6_IJS8_SA_S9_EEENS6_IJNS7_ILi1EEESI_SI_EEESC_SE_Li128ELb1ELb1ELb0ELb0EEENS1_19SingleTileSchedulerILb1ELb0ELb1ELi128EEEEEEEEEvNT_6ParamsE,"a",@progbits
	.sectionflags	@""
	.align	4
.nv.constant0._ZN7cutlass13device_kernelIN5flash19enable_sm80_to_sm89INS1_16FlashAttnFwdSm80INS1_25CollectiveMainloopFwdSm80ILi4ELi1ELb0EN4cute5tupleIJNS5_1CILi128EEENS7_ILi96EEENS7_ILi64EEEEEELi64ENS_6half_tEfNS_4arch4Sm80ELb0ELb1ELb0ELb1ELb1ELb1ELb1ELb0EEENS1_21CollectiveEpilogueFwdINS6_IJS8_SA_S9_EEENS6_IJNS7_ILi1EEESI_SI_EEESC_SE_Li128ELb1ELb1ELb0ELb0EEENS1_19SingleTileSchedulerILb1ELb0ELb1ELi128EEEEEEEEEvNT_6ParamsE:
	.zero		1944


//--------------------- .nv.constant0._ZN7cutlass13device_kernelIN5flash19enable_sm80_to_sm89INS1_16FlashAttnFwdSm80INS1_25CollectiveMainloopFwdSm80ILi4ELi1ELb0EN4cute5tupleIJNS5_1CILi128EEENS7_ILi112EEENS7_ILi64EEEEEELi64ENS_6half_tEfNS_4arch4Sm80ELb1ELb0ELb0ELb0ELb1ELb0ELb1ELb0EEENS1_21CollectiveEpilogueFwdINS6_IJS8_SA_S9_EEENS6_IJNS7_ILi1EEESI_SI_EEESC_SE_Li128ELb0ELb1ELb0ELb0EEENS1_30DynamicPersistentTileSchedulerILi128ELi128ELb0ELb1ELb0EEEEEEEEEvNT_6ParamsE --------------------------
	.section	.nv.constant0._ZN7cutlass13device_kernelIN5flash19enable_sm80_to_sm89INS1_16FlashAttnFwdSm80INS1_25CollectiveMainloopFwdSm80ILi4ELi1ELb0EN4cute5tupleIJNS5_1CILi128EEENS7_ILi112EEENS7_ILi64EEEEEELi64ENS_6half_tEfNS_4arch4Sm80ELb1ELb0ELb0ELb0ELb1ELb0ELb1ELb0EEENS1_21CollectiveEpilogueFwdINS6_IJS8_SA_S9_EEENS6_IJNS7_ILi1EEESI_SI_EEESC_SE_Li128ELb0ELb1ELb0ELb0EEENS1_30DynamicPersistentTileSchedulerILi128ELi128ELb0ELb1ELb0EEEEEEEEEvNT_6ParamsE,"a",@progbits
	.sectionflags	@""
	.align	4
.nv.constant0._ZN7cutlass13device_kernelIN5flash19enable_sm80_to_sm89INS1_16FlashAttnFwdSm80INS1_25CollectiveMainloopFwdSm80ILi4ELi1ELb0EN4cute5tupleIJNS5_1CILi128EEENS7_ILi112EEENS7_ILi64EEEEEELi64ENS_6half_tEfNS_4arch4Sm80ELb1ELb0ELb0ELb0ELb1ELb0ELb1ELb0EEENS1_21CollectiveEpilogueFwdINS6_IJS8_SA_S9_EEENS6_IJNS7_ILi1EEESI_SI_EEESC_SE_Li128ELb0ELb1ELb0ELb0EEENS1_30DynamicPersistentTileSchedulerILi128ELi128ELb0ELb1ELb0EEEEEEEEEvNT_6ParamsE:
	.zero		1960


//--------------------- .nv.constant0._ZN7cutlass13device_kernelIN5flash19enable_sm80_to_sm89INS1_16FlashAttnFwdSm80INS1_25CollectiveMainloopFwdSm80ILi4ELi1ELb0EN4cute5tupleIJNS5_1CILi128EEENS7_ILi112EEENS7_ILi64EEEEEELi64ENS_6half_tEfNS_4arch4Sm80ELb1ELb0ELb0ELb1ELb1ELb0ELb1ELb0EEENS1_21CollectiveEpilogueFwdINS6_IJS8_SA_S9_EEENS6_IJNS7_ILi1EEESI_SI_EEESC_SE_Li128ELb1ELb1ELb0ELb0EEENS1_19SingleTileSchedulerILb1ELb0ELb1ELi128EEEEEEEEEvNT_6ParamsE --------------------------
	.section	.nv.constant0._ZN7cutlass13device_kernelIN5flash19enable_sm80_to_sm89INS1_16FlashAttnFwdSm80INS1_25CollectiveMainloopFwdSm80ILi4ELi1ELb0EN4cute5tupleIJNS5_1CILi128EEENS7_ILi112EEENS7_ILi64EEEEEELi64ENS_6half_tEfNS_4arch4Sm80ELb1ELb0ELb0ELb1ELb1ELb0ELb1ELb0EEENS1_21CollectiveEpilogueFwdINS6_IJS8_SA_S9_EEENS6_IJNS7_ILi1EEESI_SI_EEESC_SE_Li128ELb1ELb1ELb0ELb0EEENS1_19SingleTileSchedulerILb1ELb0ELb1ELi128EEEEEEEEEvNT_6ParamsE,"a",@progbits
	.sectionflags	@""
	.align	4
.nv.constant0._ZN7cutlass13device_kernelIN5flash19enable_sm80_to_sm89INS1_16FlashAttnFwdSm80INS1_25CollectiveMainloopFwdSm80ILi4ELi1ELb0EN4cute5tupleIJNS5_1CILi128EEENS7_ILi112EEENS7_ILi64EEEEEELi64ENS_6half_tEfNS_4arch4Sm80ELb1ELb0ELb0ELb1ELb1ELb0ELb1ELb0EEENS1_21CollectiveEpilogueFwdINS6_IJS8_SA_S9_EEENS6_IJNS7_ILi1EEESI_SI_EEESC_SE_Li128ELb1ELb1ELb0ELb0EEENS1_19SingleTileSchedulerILb1ELb0ELb1ELi128EEEEEEEEEvNT_6ParamsE:
	.zero		1944


//--------------------- .nv.constant0._ZN7cutlass13device_kernelIN5flash19enable_sm80_to_sm89INS1_16FlashAttnFwdSm80INS1_25CollectiveMainloopFwdSm80ILi4ELi1ELb0EN4cute5tupleIJNS5_1CILi128EEENS7_ILi112EEENS7_ILi64EEEEEELi64ENS_6half_tEfNS_4arch4Sm80ELb1ELb0ELb0ELb1ELb1ELb1ELb1ELb0EEENS1_21CollectiveEpilogueFwdINS6_IJS8_SA_S9_EEENS6_IJNS7_ILi1EEESI_SI_EEESC_SE_Li128ELb1ELb1ELb0ELb0EEENS1_19SingleTileSchedulerILb1ELb0ELb1ELi128EEEEEEEEEvNT_6ParamsE --------------------------
	.section	.nv.constant0._ZN7cutlass13device_kernelIN5flash19enable_sm80_to_sm89INS1_16FlashAttnFwdSm80INS1_25CollectiveMainloopFwdSm80ILi4ELi1ELb0EN4cute5tupleIJNS5_1CILi128EEENS7_ILi112EEENS7_ILi64EEEEEELi64ENS_6half_tEfNS_4arch4Sm80ELb1ELb0ELb0ELb1ELb1ELb1ELb1ELb0EEENS1_21CollectiveEpilogueFwdINS6_IJS8_SA_S9_EEENS6_IJNS7_ILi1EEESI_SI_EEESC_SE_Li128ELb1ELb1ELb0ELb0EEENS1_19SingleTileSchedulerILb1ELb0ELb1ELi128EEEEEEEEEvNT_6ParamsE,"a",@progbits
	.sectionflags	@""
	.align	4
.nv.constant0._ZN7cutlass13device_kernelIN5flash19enable_sm80_to_sm89INS1_16FlashAttnFwdSm80INS1_25CollectiveMainloopFwdSm80ILi4ELi1ELb0EN4cute5tupleIJNS5_1CILi128EEENS7_ILi112EEENS7_ILi64EEEEEELi64ENS_6half_tEfNS_4arch4Sm80ELb1ELb0ELb0ELb1ELb1ELb1ELb1ELb0EEENS1_21CollectiveEpilogueFwdINS6_IJS8_SA_S9_EEENS6_IJNS7_ILi1EEESI_SI_EEESC_SE_Li128ELb1ELb1ELb0ELb0EEENS1_19SingleTileSchedulerILb1ELb0ELb1ELi128EEEEEEEEEvNT_6ParamsE:
	.zero		1944


//--------------------- SYMBOLS --------------------------

	.type		.nv.reservedSmem.offset0,@object
	.size		.nv.reservedSmem.offset0,0x4
